	.headerflags	@"EF_CUDA_TEXMODE_UNIFIED EF_CUDA_64BIT_ADDRESS EF_CUDA_SM86 EF_CUDA_VIRTUAL_SM(EF_CUDA_SM86)"
	.elftype	@"ET_EXEC"


//--------------------- .nv.info                  --------------------------
	.section	.nv.info,"",@"SHT_CUDA_INFO"
	.align	4


	//----- nvinfo : EIATTR_REGCOUNT
	.align		4
        /*0000*/ 	.byte	0x04, 0x2f
        /*0002*/ 	.short	(.L_1 - .L_0)
	.align		4
.L_0:
        /*0004*/ 	.word	index@(triton_mm_plus_mm)
        /*0008*/ 	.word	0x00000050


	//----- nvinfo : EIATTR_MAX_STACK_SIZE
	.align		4
.L_1:
        /*000c*/ 	.byte	0x04, 0x23
        /*000e*/ 	.short	(.L_3 - .L_2)
	.align		4
.L_2:
        /*0010*/ 	.word	index@(triton_mm_plus_mm)
        /*0014*/ 	.word	0x00000000


	//----- nvinfo : EIATTR_MIN_STACK_SIZE
	.align		4
.L_3:
        /*0018*/ 	.byte	0x04, 0x12
        /*001a*/ 	.short	(.L_5 - .L_4)
	.align		4
.L_4:
        /*001c*/ 	.word	index@(triton_mm_plus_mm)
        /*0020*/ 	.word	0x00000000


	//----- nvinfo : EIATTR_FRAME_SIZE
	.align		4
.L_5:
        /*0024*/ 	.byte	0x04, 0x11
        /*0026*/ 	.short	(.L_7 - .L_6)
	.align		4
.L_6:
        /*0028*/ 	.word	index@(triton_mm_plus_mm)
        /*002c*/ 	.word	0x00000000
.L_7:


//--------------------- .nv.info.triton_mm_plus_mm --------------------------
	.section	.nv.info.triton_mm_plus_mm,"",@"SHT_CUDA_INFO"
	.align	4


	//----- nvinfo : EIATTR_CUDA_API_VERSION
	.align		4
        /*0000*/ 	.byte	0x04, 0x37
        /*0002*/ 	.short	(.L_9 - .L_8)
.L_8:
        /*0004*/ 	.word	0x0000007b


	//----- nvinfo : EIATTR_SW2861232_WAR
	.align		4
.L_9:
        /*0008*/ 	.byte	0x01, 0x35
	.zero		2


	//----- nvinfo : EIATTR_PARAM_CBANK
	.align		4
        /*000c*/ 	.byte	0x04, 0x0a
        /*000e*/ 	.short	(.L_11 - .L_10)
	.align		4
.L_10:
        /*0010*/ 	.word	index@(.nv.constant0.triton_mm_plus_mm)
        /*0014*/ 	.short	0x0160
        /*0016*/ 	.short	0x002c


	//----- nvinfo : EIATTR_CBANK_PARAM_SIZE
	.align		4
.L_11:
        /*0018*/ 	.byte	0x03, 0x19
        /*001a*/ 	.short	0x002c


	//----- nvinfo : EIATTR_KPARAM_INFO
	.align		4
        /*001c*/ 	.byte	0x04, 0x17
        /*001e*/ 	.short	(.L_13 - .L_12)
.L_12:
        /*0020*/ 	.word	0x00000000
        /*0024*/ 	.short	0x0005
        /*0026*/ 	.short	0x0028
        /*0028*/ 	.byte	0x00, 0xf0, 0x11, 0x00


	//----- nvinfo : EIATTR_KPARAM_INFO
	.align		4
.L_13:
        /*002c*/ 	.byte	0x04, 0x17
        /*002e*/ 	.short	(.L_15 - .L_14)
.L_14:
        /*0030*/ 	.word	0x00000000
        /*0034*/ 	.short	0x0004
        /*0036*/ 	.short	0x0020
        /*0038*/ 	.byte	0x00, 0xf0, 0x21, 0x00


	//----- nvinfo : EIATTR_KPARAM_INFO
	.align		4
.L_15:
        /*003c*/ 	.byte	0x04, 0x17
        /*003e*/ 	.short	(.L_17 - .L_16)
.L_16:
        /*0040*/ 	.word	0x00000000
        /*0044*/ 	.short	0x0003
        /*0046*/ 	.short	0x0018
        /*0048*/ 	.byte	0x00, 0xf0, 0x21, 0x00


	//----- nvinfo : EIATTR_KPARAM_INFO
	.align		4
.L_17:
        /*004c*/ 	.byte	0x04, 0x17
        /*004e*/ 	.short	(.L_19 - .L_18)
.L_18:
        /*0050*/ 	.word	0x00000000
        /*0054*/ 	.short	0x0002
        /*0056*/ 	.short	0x0010
        /*0058*/ 	.byte	0x00, 0xf0, 0x21, 0x00


	//----- nvinfo : EIATTR_KPARAM_INFO
	.align		4
.L_19:
        /*005c*/ 	.byte	0x04, 0x17
        /*005e*/ 	.short	(.L_21 - .L_20)
.L_20:
        /*0060*/ 	.word	0x00000000
        /*0064*/ 	.short	0x0001
        /*0066*/ 	.short	0x0008
        /*0068*/ 	.byte	0x00, 0xf0, 0x21, 0x00


	//----- nvinfo : EIATTR_KPARAM_INFO
	.align		4
.L_21:
        /*006c*/ 	.byte	0x04, 0x17
        /*006e*/ 	.short	(.L_23 - .L_22)
.L_22:
        /*0070*/ 	.word	0x00000000
        /*0074*/ 	.short	0x0000
        /*0076*/ 	.short	0x0000
        /*0078*/ 	.byte	0x00, 0xf0, 0x21, 0x00


	//----- nvinfo : EIATTR_MAXREG_COUNT
	.align		4
.L_23:
        /*007c*/ 	.byte	0x03, 0x1b
        /*007e*/ 	.short	0x00ff


	//----- nvinfo : EIATTR_EXIT_INSTR_OFFSETS
	.align		4
        /*0080*/ 	.byte	0x04, 0x1c
        /*0082*/ 	.short	(.L_25 - .L_24)


	//   ....[0]....
.L_24:
        /*0084*/ 	.word	0x00000020


	//   ....[1]....
        /*0088*/ 	.word	0x00003af0


	//   ....[2]....
        /*008c*/ 	.word	0x00003b20


	//----- nvinfo : EIATTR_MAX_THREADS
	.align		4
.L_25:
        /*0090*/ 	.byte	0x04, 0x05
        /*0092*/ 	.short	(.L_27 - .L_26)
.L_26:
        /*0094*/ 	.word	0x00000100
        /*0098*/ 	.word	0x00000001
        /*009c*/ 	.word	0x00000001
.L_27:


//--------------------- .nv.rel.action            --------------------------
	.section	.nv.rel.action,"",@"SHT_CUDA_RELOCINFO"
	.align	8
	.sectionentsize	8
        /*0000*/ 	.byte	0x73, 0x00, 0x00, 0x00, 0x00, 0x00, 0x00, 0x00, 0x00, 0x00, 0x00, 0x11, 0x25, 0x00, 0x05, 0x36


//--------------------- .nv.constant0.triton_mm_plus_mm --------------------------
	.section	.nv.constant0.triton_mm_plus_mm,"a",@progbits
	.align	4
.nv.constant0.triton_mm_plus_mm:
	.zero		396


//--------------------- .text.triton_mm_plus_mm   --------------------------
	.section	.text.triton_mm_plus_mm,"ax",@progbits
	.sectionflags	@"SHF_BARRIERS=1"
	.sectioninfo	@"SHI_REGISTERS=80"
	.align	128
        .global         triton_mm_plus_mm
        .type           triton_mm_plus_mm,@function
        .size           triton_mm_plus_mm,(.L_x_5 - triton_mm_plus_mm)
        .other          triton_mm_plus_mm,@"STO_CUDA_ENTRY STV_DEFAULT"
triton_mm_plus_mm:
.text.triton_mm_plus_mm:
[----:B------:R-:W-:-:S02]  /*0000*/  MOV R1, c[0x0][0x28] ;  /* 0x00000a0000017a02 */ /* 0x000fc40000000f00 */
[----:B------:R-:W-:-:S13]  /*0010*/  ISETP.NE.AND P0, PT, RZ, c[0x0][0x188], PT ;  /* 0x00006200ff007a0c */ /* 0x000fda0003f05270 */
[----:B------:R-:W-:Y:S05]  /*0020*/  @!P0 EXIT ;  /* 0x000000000000894d */ /* 0x000fea0003800000 */
[----:B------:R-:W1:Y:S01]  /*0030*/  S2R R58, SR_CTAID.X ;  /* 0x00000000003a7919 */ /* 0x000e620000002500 */
[----:B------:R-:W-:Y:S01]  /*0040*/  MOV R0, c[0x0][0x188] ;  /* 0x0000620000007a02 */ /* 0x000fe20000000f00 */
[----:B------:R-:W-:Y:S01]  /*0050*/  ULDC.64 UR8, c[0x0][0x118] ;  /* 0x0000460000087ab9 */ /* 0x000fe20000000a00 */
[----:B------:R-:W-:Y:S01]  /*0060*/  IABS R9, c[0x0][0x188] ;  /* 0x0000620000097a13 */ /* 0x000fe20000000000 */
[----:B------:R-:W2:Y:S01]  /*0070*/  S2R R74, SR_TID.X ;  /* 0x00000000004a7919 */ /* 0x000ea20000002100 */
[----:B------:R-:W-:Y:S01]  /*0080*/  IADD3 R0, R0, 0x3f, RZ ;  /* 0x0000003f00007810 */ /* 0x000fe20007ffe0ff */
[----:B------:R-:W-:Y:S01]  /*0090*/  CS2R R40, SRZ ;  /* 0x0000000000287805 */ /* 0x000fe2000001ff00 */
[----:B------:R-:W-:Y:S01]  /*00a0*/  MOV R77, 0x4 ;  /* 0x00000004004d7802 */ /* 0x000fe20000000f00 */
[----:B------:R-:W-:Y:S01]  /*00b0*/  CS2R R42, SRZ ;  /* 0x00000000002a7805 */ /* 0x000fe2000001ff00 */
[----:B------:R-:W-:Y:S01]  /*00c0*/  SHF.R.S32.HI R3, RZ, 0x1f, R0 ;  /* 0x0000001fff037819 */ /* 0x000fe20000011400 */
[----:B------:R-:W-:Y:S01]  /*00d0*/  UMOV UR6, 0x6000 ;  /* 0x0000600000067882 */ /* 0x000fe20000000000 */
[----:B------:R-:W-:Y:S01]  /*00e0*/  MOV R39, RZ ;  /* 0x000000ff00277202 */ /* 0x000fe20000000f00 */
[----:B------:R-:W-:Y:S01]  /*00f0*/  UMOV UR4, URZ ;  /* 0x0000003f00047c82 */ /* 0x000fe20008000000 */
[----:B------:R-:W-:Y:S01]  /*0100*/  LEA.HI R0, R3, R0, RZ, 0x6 ;  /* 0x0000000003007211 */ /* 0x000fe200078f30ff */
[----:B------:R-:W-:Y:S01]  /*0110*/  UMOV UR5, URZ ;  /* 0x0000003f00057c82 */ /* 0x000fe20008000000 */
[----:B-1----:R-:W-:-:S02]  /*0120*/  SHF.R.S32.HI R5, RZ, 0x1f, R58 ;  /* 0x0000001fff057819 */ /* 0x002fc4000001143a */
[-C--:B------:R-:W-:Y:S02]  /*0130*/  IABS R6, R58.reuse ;  /* 0x0000003a00067213 */ /* 0x080fe40000000000 */
[----:B------:R-:W-:Y:S02]  /*0140*/  LEA.HI R5, R5, R58, RZ, 0x3 ;  /* 0x0000003a05057211 */ /* 0x000fe400078f18ff */
[----:B------:R-:W-:Y:S02]  /*0150*/  ISETP.GE.AND P1, PT, R58, RZ, PT ;  /* 0x000000ff3a00720c */ /* 0x000fe40003f26270 */
[----:B------:R-:W-:Y:S02]  /*0160*/  LOP3.LUT R3, R5, 0xfffffff8, RZ, 0xc0, !PT ;  /* 0xfffffff805037812 */ /* 0x000fe400078ec0ff */
[----:B--2---:R-:W-:Y:S02]  /*0170*/  LOP3.LUT R75, R74, 0x80, RZ, 0xc0, !PT ;  /* 0x000000804a4b7812 */ /* 0x004fe400078ec0ff */
[----:B------:R-:W-:-:S02]  /*0180*/  LEA.HI.SX32 R0, R0, -R3, 0x1a ;  /* 0x8000000300007211 */ /* 0x000fc400078fd2ff */
[----:B------:R-:W-:Y:S02]  /*0190*/  SHF.L.U32 R15, R74, 0x2, RZ ;  /* 0x000000024a0f7819 */ /* 0x000fe400000006ff */
[----:B------:R-:W-:Y:S02]  /*01a0*/  IMNMX R56, R0, 0x8, PT ;  /* 0x0000000800387817 */ /* 0x000fe40003800200 */
[----:B------:R-:W-:Y:S02]  /*01b0*/  LOP3.LUT R71, R15, 0x1c, RZ, 0xc0, !PT ;  /* 0x0000001c0f477812 */ /* 0x000fe400078ec0ff */
[-C--:B------:R-:W-:Y:S02]  /*01c0*/  IABS R49, R56.reuse ;  /* 0x0000003800317213 */ /* 0x080fe40000000000 */
[-C--:B------:R-:W-:Y:S01]  /*01d0*/  IABS R7, R56.reuse ;  /* 0x0000003800077213 */ /* 0x080fe20000000000 */
[----:B------:R-:W-:Y:S01]  /*01e0*/  IMAD.WIDE.U32 R12, R71, R77, c[0x0][0x168] ;  /* 0x00005a00470c7625 */ /* 0x000fe200078e004d */
[----:B------:R-:W1:Y:S01]  /*01f0*/  I2F.RP R0, R49 ;  /* 0x0000003100007306 */ /* 0x000e620000209400 */
[----:B------:R-:W-:-:S02]  /*0200*/  LOP3.LUT R68, RZ, R56, RZ, 0x33, !PT ;  /* 0x00000038ff447212 */ /* 0x000fc400078e33ff */
[----:B------:R-:W-:Y:S02]  /*0210*/  IADD3 R60, RZ, -R7, RZ ;  /* 0x80000007ff3c7210 */ /* 0x000fe40007ffe0ff */
[----:B------:R-:W-:Y:S02]  /*0220*/  SHF.R.U32.HI R7, RZ, 0x3, R75 ;  /* 0x00000003ff077819 */ /* 0x000fe4000001164b */
[C---:B------:R-:W-:Y:S02]  /*0230*/  LOP3.LUT R72, R74.reuse, 0x7, RZ, 0xc0, !PT ;  /* 0x000000074a487812 */ /* 0x040fe400078ec0ff */
[----:B------:R-:W-:Y:S02]  /*0240*/  SHF.R.U32.HI R76, RZ, 0x4, R74 ;  /* 0x00000004ff4c7819 */ /* 0x000fe4000001164a */
[----:B------:R-:W-:Y:S01]  /*0250*/  SHF.L.U32 R63, R74, 0x6, RZ ;  /* 0x000000064a3f7819 */ /* 0x000fe200000006ff */
[----:B------:R-:W-:Y:S01]  /*0260*/  IMAD.WIDE.U32 R72, R72, 0x10, RZ ;  /* 0x0000001048487825 */ /* 0x000fe200078e00ff */
[----:B------:R-:W-:-:S02]  /*0270*/  IADD3 R58, -R3, R58, RZ ;  /* 0x0000003a033a7210 */ /* 0x000fc40007ffe1ff */
[----:B------:R-:W-:Y:S01]  /*0280*/  SHF.R.U32.HI R75, RZ, 0x4, R75 ;  /* 0x00000004ff4b7819 */ /* 0x000fe2000001164b */
[----:B-1----:R-:W1:Y:S01]  /*0290*/  MUFU.RCP R0, R0 ;  /* 0x0000000000007308 */ /* 0x002e620000001000 */
[----:B------:R-:W-:Y:S02]  /*02a0*/  LOP3.LUT R70, R72, 0x180, RZ, 0xfc, !PT ;  /* 0x0000018048467812 */ /* 0x000fe400078efcff */
[----:B------:R-:W-:Y:S02]  /*02b0*/  SGXT.U32 R76, R76, 0x3 ;  /* 0x000000034c4c781a */ /* 0x000fe40000000000 */
[----:B------:R-:W-:Y:S02]  /*02c0*/  LOP3.LUT R63, R63, 0x3c0, RZ, 0xc0, !PT ;  /* 0x000003c03f3f7812 */ /* 0x000fe400078ec0ff */
[----:B-1----:R-:W-:-:S04]  /*02d0*/  IADD3 R4, R0, 0xffffffe, RZ ;  /* 0x0ffffffe00047810 */ /* 0x002fc80007ffe0ff */
[----:B------:R1:W2:Y:S02]  /*02e0*/  F2I.FTZ.U32.TRUNC.NTZ R5, R4 ;  /* 0x0000000400057305 */ /* 0x0002a4000021f000 */
[----:B-1----:R-:W-:Y:S02]  /*02f0*/  MOV R4, RZ ;  /* 0x000000ff00047202 */ /* 0x002fe40000000f00 */
[----:B--2---:R-:W-:-:S05]  /*0300*/  IADD3 R2, RZ, -R5, RZ ;  /* 0x80000005ff027210 */ /* 0x004fca0007ffe0ff */
[----:B------:R-:W-:Y:S01]  /*0310*/  IMAD R59, R2, R49, RZ ;  /* 0x00000031023b7224 */ /* 0x000fe200078e02ff */
[----:B------:R-:W-:-:S03]  /*0320*/  MOV R2, R6 ;  /* 0x0000000600027202 */ /* 0x000fc60000000f00 */
[----:B------:R-:W-:-:S06]  /*0330*/  IMAD.HI.U32 R59, R5, R59, R4 ;  /* 0x0000003b053b7227 */ /* 0x000fcc00078e0004 */
[----:B------:R-:W-:-:S04]  /*0340*/  IMAD.HI.U32 R5, R59, R2, RZ ;  /* 0x000000023b057227 */ /* 0x000fc800078e00ff */
[----:B------:R-:W-:Y:S02]  /*0350*/  IMAD R0, R5, R60, R2 ;  /* 0x0000003c05007224 */ /* 0x000fe400078e0202 */
[----:B------:R-:W1:Y:S03]  /*0360*/  I2F.RP R2, R9 ;  /* 0x0000000900027306 */ /* 0x000e660000209400 */
[----:B------:R-:W-:-:S05]  /*0370*/  ISETP.GT.U32.AND P0, PT, R49, R0, PT ;  /* 0x000000003100720c */ /* 0x000fca0003f04070 */
[----:B-1----:R-:W1:Y:S08]  /*0380*/  MUFU.RCP R2, R2 ;  /* 0x0000000200027308 */ /* 0x002e700000001000 */
[----:B------:R-:W-:-:S04]  /*0390*/  @!P0 IADD3 R0, R0, -R49, RZ ;  /* 0x8000003100008210 */ /* 0x000fc80007ffe0ff */
[----:B------:R-:W-:Y:S02]  /*03a0*/  ISETP.GT.U32.AND P0, PT, R49, R0, PT ;  /* 0x000000003100720c */ /* 0x000fe40003f04070 */
[----:B-1----:R-:W-:-:S11]  /*03b0*/  IADD3 R4, R2, 0xffffffe, RZ ;  /* 0x0ffffffe02047810 */ /* 0x002fd60007ffe0ff */
[----:B------:R-:W-:Y:S01]  /*03c0*/  @!P0 IADD3 R0, R0, -R49, RZ ;  /* 0x8000003100008210 */ /* 0x000fe20007ffe0ff */
[----:B------:R-:W1:Y:S01]  /*03d0*/  F2I.FTZ.U32.TRUNC.NTZ R5, R4 ;  /* 0x0000000400057305 */ /* 0x000e62000021f000 */
[----:B------:R-:W-:Y:S02]  /*03e0*/  ISETP.NE.AND P0, PT, R56, RZ, PT ;  /* 0x000000ff3800720c */ /* 0x000fe40003f05270 */
[----:B------:R-:W-:Y:S02]  /*03f0*/  @!P1 IADD3 R0, -R0, RZ, RZ ;  /* 0x000000ff00009210 */ /* 0x000fe40007ffe1ff */
[----:B------:R-:W-:Y:S02]  /*0400*/  SHF.R.U32.HI R2, RZ, 0x3, R74 ;  /* 0x00000003ff027819 */ /* 0x000fe4000001164a */
[----:B------:R-:W-:Y:S02]  /*0410*/  SEL R0, R68, R0, !P0 ;  /* 0x0000000044007207 */ /* 0x000fe40004000000 */
[----:B------:R-:W-:-:S02]  /*0420*/  SGXT.U32 R2, R2, 0x4 ;  /* 0x000000040202781a */ /* 0x000fc40000000000 */
[----:B------:R-:W-:Y:S02]  /*0430*/  IADD3 R0, R3, R0, RZ ;  /* 0x0000000003007210 */ /* 0x000fe40007ffe0ff */
[----:B------:R-:W-:Y:S02]  /*0440*/  LOP3.LUT R7, R2, R7, RZ, 0xfc, !PT ;  /* 0x0000000702077212 */ /* 0x000fe400078efcff */
[----:B------:R-:W-:Y:S02]  /*0450*/  SHF.L.U32 R0, R0, 0x6, RZ ;  /* 0x0000000600007819 */ /* 0x000fe400000006ff */
[----:B-1----:R-:W-:Y:S02]  /*0460*/  IADD3 R4, RZ, -R5, RZ ;  /* 0x80000005ff047210 */ /* 0x002fe40007ffe0ff */
[----:B------:R-:W-:Y:S02]  /*0470*/  LOP3.LUT R8, R0, R7, RZ, 0xfc, !PT ;  /* 0x0000000700087212 */ /* 0x000fe400078efcff */
[----:B------:R-:W-:-:S02]  /*0480*/  MOV R2, R4 ;  /* 0x0000000400027202 */ /* 0x000fc40000000f00 */
[----:B------:R-:W-:Y:S02]  /*0490*/  MOV R4, RZ ;  /* 0x000000ff00047202 */ /* 0x000fe40000000f00 */
[----:B------:R-:W-:Y:S01]  /*04a0*/  LOP3.LUT R10, R0, 0x20, R7, 0xfe, !PT ;  /* 0x00000020000a7812 */ /* 0x000fe200078efe07 */
[----:B------:R-:W-:Y:S01]  /*04b0*/  IMAD R11, R2, R9, RZ ;  /* 0x00000009020b7224 */ /* 0x000fe200078e02ff */
[----:B------:R-:W-:Y:S02]  /*04c0*/  IABS R2, R8 ;  /* 0x0000000800027213 */ /* 0x000fe40000000000 */
[----:B------:R-:W-:Y:S01]  /*04d0*/  IABS R6, R10 ;  /* 0x0000000a00067213 */ /* 0x000fe20000000000 */
[----:B------:R-:W-:Y:S01]  /*04e0*/  IMAD.HI.U32 R4, R5, R11, R4 ;  /* 0x0000000b05047227 */ /* 0x000fe200078e0004 */
[----:B------:R-:W-:Y:S02]  /*04f0*/  MOV R5, R2 ;  /* 0x0000000200057202 */ /* 0x000fe40000000f00 */
[----:B------:R-:W-:-:S02]  /*0500*/  ISETP.GE.AND P4, PT, R10, RZ, PT ;  /* 0x000000ff0a00720c */ /* 0x000fc40003f86270 */
[----:B------:R-:W-:Y:S01]  /*0510*/  LEA R62, R7, R71, 0x5 ;  /* 0x00000047073e7211 */ /* 0x000fe200078e28ff */
[----:B------:R-:W-:Y:S01]  /*0520*/  IMAD.HI.U32 R2, R4, R5, RZ ;  /* 0x0000000504027227 */ /* 0x000fe200078e00ff */
[----:B------:R-:W-:Y:S02]  /*0530*/  LOP3.LUT R66, R0, 0x3c, R15, 0xf8, !PT ;  /* 0x0000003c00427812 */ /* 0x000fe400078ef80f */
[----:B------:R-:W-:Y:S01]  /*0540*/  SHF.L.U32 R62, R62, 0x2, RZ ;  /* 0x000000023e3e7819 */ /* 0x000fe200000006ff */
[----:B------:R-:W-:Y:S01]  /*0550*/  IMAD.HI.U32 R4, R4, R6, RZ ;  /* 0x0000000604047227 */ /* 0x000fe200078e00ff */
[----:B------:R-:W-:Y:S02]  /*0560*/  IADD3 R2, -R2, RZ, RZ ;  /* 0x000000ff02027210 */ /* 0x000fe40007ffe1ff */
[----:B------:R-:W-:Y:S02]  /*0570*/  LOP3.LUT R69, R66, 0x3, RZ, 0xfc, !PT ;  /* 0x0000000342457812 */ /* 0x000fe400078efcff */
[----:B------:R-:W-:Y:S01]  /*0580*/  IADD3 R4, -R4, RZ, RZ ;  /* 0x000000ff04047210 */ /* 0x000fe20007ffe1ff */
[----:B------:R-:W-:Y:S01]  /*0590*/  IMAD R2, R9, R2, R5 ;  /* 0x0000000209027224 */ /* 0x000fe200078e0205 */
[----:B------:R-:W-:-:S03]  /*05a0*/  MOV R5, 0xffffffe0 ;  /* 0xffffffe000057802 */ /* 0x000fc60000000f00 */
[C---:B------:R-:W-:Y:S01]  /*05b0*/  IMAD R4, R9.reuse, R4, R6 ;  /* 0x0000000409047224 */ /* 0x040fe200078e0206 */
[----:B------:R-:W-:-:S04]  /*05c0*/  ISETP.GT.U32.AND P1, PT, R9, R2, PT ;  /* 0x000000020900720c */ /* 0x000fc80003f24070 */
[----:B------:R-:W-:-:S09]  /*05d0*/  ISETP.GT.U32.AND P2, PT, R9, R4, PT ;  /* 0x000000040900720c */ /* 0x000fd20003f44070 */
[----:B------:R-:W-:-:S04]  /*05e0*/  @!P1 IADD3 R2, R2, -R9, RZ ;  /* 0x8000000902029210 */ /* 0x000fc80007ffe0ff */
[----:B------:R-:W-:Y:S02]  /*05f0*/  @!P2 IADD3 R4, R4, -R9, RZ ;  /* 0x800000090404a210 */ /* 0x000fe40007ffe0ff */
[C---:B------:R-:W-:Y:S02]  /*0600*/  ISETP.GT.U32.AND P1, PT, R9.reuse, R2, PT ;  /* 0x000000020900720c */ /* 0x040fe40003f24070 */
[----:B------:R-:W-:Y:S02]  /*0610*/  ISETP.GT.U32.AND P3, PT, R9, R4, PT ;  /* 0x000000040900720c */ /* 0x000fe40003f64070 */
[----:B------:R-:W-:-:S09]  /*0620*/  ISETP.GE.AND P2, PT, R8, RZ, PT ;  /* 0x000000ff0800720c */ /* 0x000fd20003f46270 */
[-C--:B------:R-:W-:Y:S02]  /*0630*/  @!P1 IADD3 R2, R2, -R9.reuse, RZ ;  /* 0x8000000902029210 */ /* 0x080fe40007ffe0ff */
[----:B------:R-:W-:Y:S02]  /*0640*/  @!P3 IADD3 R4, R4, -R9, RZ ;  /* 0x800000090404b210 */ /* 0x000fe40007ffe0ff */
[----:B------:R-:W-:Y:S02]  /*0650*/  @!P2 IADD3 R2, -R2, RZ, RZ ;  /* 0x000000ff0202a210 */ /* 0x000fe40007ffe1ff */
[----:B------:R-:W-:Y:S02]  /*0660*/  @!P4 IADD3 R4, -R4, RZ, RZ ;  /* 0x000000ff0404c210 */ /* 0x000fe40007ffe1ff */
[-C--:B------:R-:W-:Y:S02]  /*0670*/  LEA R57, R2, R71.reuse, 0x7 ;  /* 0x0000004702397211 */ /* 0x080fe400078e38ff */
[----:B------:R-:W-:-:S02]  /*0680*/  LEA R50, R4, R71, 0x7 ;  /* 0x0000004704327211 */ /* 0x000fc400078e38ff */
[----:B------:R-:W-:Y:S01]  /*0690*/  LOP3.LUT R2, R7, 0x20, RZ, 0xfc, !PT ;  /* 0x0000002007027812 */ /* 0x000fe200078efcff */
[----:B------:R-:W-:Y:S01]  /*06a0*/  IMAD.WIDE R52, R57, 0x4, RZ ;  /* 0x0000000439347825 */ /* 0x000fe200078e02ff */
[----:B------:R-:W-:Y:S02]  /*06b0*/  MOV R9, RZ ;  /* 0x000000ff00097202 */ /* 0x000fe40000000f00 */
[----:B------:R-:W-:Y:S01]  /*06c0*/  LEA R2, R2, R71, 0x5 ;  /* 0x0000004702027211 */ /* 0x000fe200078e28ff */
[----:B------:R-:W-:Y:S01]  /*06d0*/  IMAD.WIDE R50, R50, 0x4, RZ ;  /* 0x0000000432327825 */ /* 0x000fe200078e02ff */
[----:B------:R-:W-:Y:S02]  /*06e0*/  IADD3 R6, P1, R52, c[0x0][0x160], RZ ;  /* 0x0000580034067a10 */ /* 0x000fe40007f3e0ff */
[----:B------:R-:W-:Y:S02]  /*06f0*/  SHF.L.U32 R64, R2, 0x2, RZ ;  /* 0x0000000202407819 */ /* 0x000fe400000006ff */
[----:B------:R-:W-:-:S02]  /*0700*/  IADD3 R10, P2, R50, c[0x0][0x160], RZ ;  /* 0x00005800320a7a10 */ /* 0x000fc40007f5e0ff */
[----:B------:R-:W-:Y:S02]  /*0710*/  IADD3.X R7, R53, c[0x0][0x164], RZ, P1, !PT ;  /* 0x0000590035077a10 */ /* 0x000fe40000ffe4ff */
[----:B------:R-:W-:Y:S02]  /*0720*/  IADD3.X R11, R51, c[0x0][0x164], RZ, P2, !PT ;  /* 0x00005900330b7a10 */ /* 0x000fe400017fe4ff */
[----:B------:R-:W-:Y:S01]  /*0730*/  LOP3.LUT R61, R50, 0x180, RZ, 0xfc, !PT ;  /* 0x00000180323d7812 */ /* 0x000fe200078efcff */
[----:B------:R1:W-:Y:S01]  /*0740*/  LDGSTS.E.BYPASS.128 [R62], [R6.64] ;  /* 0x00000000063e7fae */ /* 0x0003e2000b901c48 */
[----:B------:R-:W-:Y:S02]  /*0750*/  LOP3.LUT R65, R52, 0x180, RZ, 0xfc, !PT ;  /* 0x0000018034417812 */ /* 0x000fe400078efcff */
[----:B------:R-:W-:Y:S01]  /*0760*/  IADD3 R54, P1, R50, c[0x0][0x170], RZ ;  /* 0x00005c0032367a10 */ /* 0x000fe20007f3e0ff */
[----:B------:R2:W-:Y:S01]  /*0770*/  LDGSTS.E.BYPASS.128 [R64], [R10.64] ;  /* 0x000000000a407fae */ /* 0x0005e2000b901c48 */
[----:B------:R-:W-:-:S02]  /*0780*/  IADD3 R0, P3, R61, c[0x0][0x160], RZ ;  /* 0x000058003d007a10 */ /* 0x000fc40007f7e0ff */
[----:B------:R-:W-:Y:S01]  /*0790*/  IADD3 R48, P4, R65, c[0x0][0x160], RZ ;  /* 0x0000580041307a10 */ /* 0x000fe20007f9e0ff */
[----:B------:R-:W0:Y:S01]  /*07a0*/  LDGDEPBAR ;  /* 0x00000000000079af */ /* 0x000e220000000000 */
[----:B------:R-:W-:Y:S02]  /*07b0*/  MOV R2, 0x2 ;  /* 0x0000000200027802 */ /* 0x000fe40000000f00 */
[----:B------:R-:W-:Y:S01]  /*07c0*/  LOP3.LUT R4, R15, 0x7c0, RZ, 0xc0, !PT ;  /* 0x000007c00f047812 */ /* 0x000fe200078ec0ff */
[----:B------:R3:W-:Y:S01]  /*07d0*/  LDGSTS.E.BYPASS.128 [R62+0x6000], [R12.64] ;  /* 0x060000000c3e7fae */ /* 0x0007e2000b901c48 */
[----:B------:R-:W-:Y:S02]  /*07e0*/  SHF.R.S32.HI R67, RZ, 0x1f, R57 ;  /* 0x0000001fff437819 */ /* 0x000fe40000011439 */
[----:B------:R-:W-:Y:S01]  /*07f0*/  IADD3.X R55, R51, c[0x0][0x174], RZ, P1, !PT ;  /* 0x00005d0033377a10 */ /* 0x000fe20000ffe4ff */
[----:B------:R-:W0:Y:S01]  /*0800*/  LDGDEPBAR ;  /* 0x00000000000079af */ /* 0x000e220000000000 */
[----:B------:R-:W-:-:S03]  /*0810*/  IADD3.X R8, R53, c[0x0][0x164], RZ, P4, !PT ;  /* 0x0000590035087a10 */ /* 0x000fc600027fe4ff */
[----:B------:R-:W-:Y:S06]  /*0820*/  BAR.SYNC 0x0 ;  /* 0x0000000000007b1d */ /* 0x000fec0000000000 */
[----:B------:R-:W-:Y:S01]  /*0830*/  @!PT LDS RZ, [RZ] ;  /* 0x00000000fffff984 */ /* 0x000fe20000000800 */
[----:B------:R-:W-:Y:S01]  /*0840*/  @!PT LDS RZ, [RZ] ;  /* 0x00000000fffff984 */ /* 0x000fe20000000800 */
[----:B------:R-:W-:Y:S01]  /*0850*/  @!PT LDS RZ, [RZ] ;  /* 0x00000000fffff984 */ /* 0x000fe20000000800 */
[----:B------:R1:W-:Y:S04]  /*0860*/  LDGSTS.E.BYPASS.128 [R62+0x2000], [R6.64+0x80] ;  /* 0x02000080063e7fae */ /* 0x0003e8000b901c48 */
[----:B------:R2:W-:Y:S04]  /*0870*/  LDGSTS.E.BYPASS.128 [R64+0x2000], [R10.64+0x80] ;  /* 0x020000800a407fae */ /* 0x0005e8000b901c48 */
[----:B------:R-:W0:Y:S04]  /*0880*/  LDGDEPBAR ;  /* 0x00000000000079af */ /* 0x000e280000000000 */
[----:B------:R3:W-:Y:S04]  /*0890*/  LDGSTS.E.BYPASS.128 [R62+0x7000], [R12.64+0x80] ;  /* 0x070000800c3e7fae */ /* 0x0007e8000b901c48 */
[----:B------:R-:W0:Y:S04]  /*08a0*/  LDGDEPBAR ;  /* 0x00000000000079af */ /* 0x000e280000000000 */
[----:B------:R-:W-:Y:S06]  /*08b0*/  BAR.SYNC 0x0 ;  /* 0x0000000000007b1d */ /* 0x000fec0000000000 */
[----:B------:R-:W-:Y:S01]  /*08c0*/  @!PT LDS RZ, [RZ] ;  /* 0x00000000fffff984 */ /* 0x000fe20000000800 */
[----:B------:R-:W-:Y:S01]  /*08d0*/  @!PT LDS RZ, [RZ] ;  /* 0x00000000fffff984 */ /* 0x000fe20000000800 */
[----:B------:R-:W-:Y:S01]  /*08e0*/  @!PT LDS RZ, [RZ] ;  /* 0x00000000fffff984 */ /* 0x000fe20000000800 */
[----:B------:R1:W-:Y:S04]  /*08f0*/  LDGSTS.E.BYPASS.128 [R62+0x4000], [R6.64+0x100] ;  /* 0x04000100063e7fae */ /* 0x0003e8000b901c48 */
[----:B------:R2:W-:Y:S04]  /*0900*/  LDGSTS.E.BYPASS.128 [R64+0x4000], [R10.64+0x100] ;  /* 0x040001000a407fae */ /* 0x0005e8000b901c48 */
[----:B------:R-:W0:Y:S04]  /*0910*/  LDGDEPBAR ;  /* 0x00000000000079af */ /* 0x000e280000000000 */
[----:B------:R3:W-:Y:S01]  /*0920*/  LDGSTS.E.BYPASS.128 [R62+0x8000], [R12.64+0x100] ;  /* 0x080001000c3e7fae */ /* 0x0007e2000b901c48 */
[----:B-1----:R-:W-:-:S02]  /*0930*/  IADD3 R6, P2, R70, c[0x0][0x168], RZ ;  /* 0x00005a0046067a10 */ /* 0x002fc40007f5e0ff */
[----:B------:R-:W-:Y:S01]  /*0940*/  IADD3.X R7, R51, c[0x0][0x164], RZ, P3, !PT ;  /* 0x0000590033077a10 */ /* 0x000fe20001ffe4ff */
[----:B------:R-:W0:Y:S01]  /*0950*/  LDGDEPBAR ;  /* 0x00000000000079af */ /* 0x000e220000000000 */
[----:B--2---:R-:W-:Y:S01]  /*0960*/  CS2R R10, SRZ ;  /* 0x00000000000a7805 */ /* 0x004fe2000001ff00 */
[----:B------:R-:W-:Y:S01]  /*0970*/  IADD3.X R3, R73, c[0x0][0x16c], RZ, P2, !PT ;  /* 0x00005b0049037a10 */ /* 0x000fe200017fe4ff */
[----:B------:R-:W-:-:S04]  /*0980*/  DEPBAR.LE SB0, 0x4 ;  /* 0x000081000000791a */ /* 0x000fc80000000000 */
[----:B---3--:R-:W-:Y:S06]  /*0990*/  BAR.SYNC 0x0 ;  /* 0x0000000000007b1d */ /* 0x008fec0000000000 */
.L_x_1:
[----:B------:R-:W-:Y:S01]  /*09a0*/  LDS.128 R32, [R4.X4+UR5] ;  /* 0x0000000504207984 */ /* 0x000fe20008004c00 */
[----:B------:R-:W-:Y:S01]  /*09b0*/  IADD3 R2, R2, 0x1, RZ ;  /* 0x0000000102027810 */ /* 0x000fe20007ffe0ff */
[----:B------:R-:W-:Y:S01]  /*09c0*/  UIADD3 UR4, UR4, 0x1, URZ ;  /* 0x0000000104047890 */ /* 0x000fe2000fffe03f */
[C---:B------:R-:W-:Y:S01]  /*09d0*/  ISETP.NE.AND P1, PT, R5.reuse, -0x20, PT ;  /* 0xffffffe00500780c */ /* 0x040fe20003f25270 */
[----:B------:R-:W1:Y:S01]  /*09e0*/  LDS.128 R12, [R63.X4+UR6] ;  /* 0x000000063f0c7984 */ /* 0x000e620008004c00 */
[C---:B------:R-:W-:Y:S01]  /*09f0*/  ISETP.GE.AND P2, PT, R2.reuse, 0x3, PT ;  /* 0x000000030200780c */ /* 0x040fe20003f46270 */
[----:B------:R-:W-:Y:S01]  /*0a00*/  UISETP.GE.AND UP0, UPT, UR4, 0x3, UPT ;  /* 0x000000030400788c */ /* 0x000fe2000bf06270 */
[----:B------:R-:W-:Y:S01]  /*0a10*/  IADD3 R5, R5, 0x20, RZ ;  /* 0x0000002005057810 */ /* 0x000fe20007ffe0ff */
[----:B------:R-:W2:Y:S01]  /*0a20*/  LDS.128 R20, [R63.X4+UR6+0x80] ;  /* 0x000080063f147984 */ /* 0x000ea20008004c00 */
[----:B------:R-:W-:Y:S01]  /*0a30*/  SEL R2, R2, RZ, !P2 ;  /* 0x000000ff02027207 */ /* 0x000fe20005000000 */
[----:B------:R-:W-:-:S02]  /*0a40*/  USEL UR4, UR4, URZ, !UP0 ;  /* 0x0000003f04047287 */ /* 0x000fc4000c000000 */
[----:B------:R-:W3:Y:S04]  /*0a50*/  LDS.128 R24, [R4.X4+UR5+0x1000] ;  /* 0x0010000504187984 */ /* 0x000ee80008004c00 */
[----:B------:R-:W4:Y:S04]  /*0a60*/  LDS.128 R28, [R4.X4+UR5+0x1080] ;  /* 0x00108005041c7984 */ /* 0x000f280008004c00 */
[----:B------:R-:W4:Y:S01]  /*0a70*/  LDS.128 R16, [R4.X4+UR5+0x80] ;  /* 0x0000800504107984 */ /* 0x000f220008004c00 */
[C---:B-1----:R-:W-:Y:S01]  /*0a80*/  FFMA R40, R32.reuse, R12, R40 ;  /* 0x0000000c20287223 */ /* 0x042fe20000000028 */
[----:B--2---:R-:W-:-:S03]  /*0a90*/  FFMA R32, R32, R20, R9 ;  /* 0x0000001420207223 */ /* 0x004fc60000000009 */
[C---:B------:R-:W-:Y:S01]  /*0aa0*/  FFMA R9, R33.reuse, R13, R40 ;  /* 0x0000000d21097223 */ /* 0x040fe20000000028 */
[----:B------:R-:W-:Y:S01]  /*0ab0*/  FFMA R33, R33, R21, R32 ;  /* 0x0000001521217223 */ /* 0x000fe20000000020 */
[----:B---3--:R-:W-:Y:S02]  /*0ac0*/  FFMA R42, R24, R12, R42 ;  /* 0x0000000c182a7223 */ /* 0x008fe4000000002a */
[----:B------:R-:W-:Y:S01]  /*0ad0*/  FFMA R36, R34, R14, R9 ;  /* 0x0000000e22247223 */ /* 0x000fe20000000009 */
[----:B------:R-:W-:Y:S01]  /*0ae0*/  FFMA R32, R24, R20, R10 ;  /* 0x0000001418207223 */ /* 0x000fe2000000000a */
[----:B------:R-:W-:Y:S01]  /*0af0*/  FFMA R34, R34, R22, R33 ;  /* 0x0000001622227223 */ /* 0x000fe20000000021 */
[C---:B------:R-:W-:Y:S01]  /*0b00*/  FFMA R24, R25.reuse, R13, R42 ;  /* 0x0000000d19187223 */ /* 0x040fe2000000002a */
[C---:B----4-:R-:W-:Y:S01]  /*0b10*/  FFMA R11, R28.reuse, R20, R11 ;  /* 0x000000141c0b7223 */ /* 0x050fe2000000000b */
[----:B------:R-:W-:Y:S01]  /*0b20*/  FFMA R25, R25, R21, R32 ;  /* 0x0000001519197223 */ /* 0x000fe20000000020 */
[-C--:B------:R-:W-:Y:S01]  /*0b30*/  FFMA R44, R28, R12.reuse, R43 ;  /* 0x0000000c1c2c7223 */ /* 0x080fe2000000002b */
[C---:B------:R-:W-:Y:S01]  /*0b40*/  FFMA R9, R35.reuse, R15, R36 ;  /* 0x0000000f23097223 */ /* 0x040fe20000000024 */
[----:B------:R-:W-:Y:S01]  /*0b50*/  FFMA R10, R35, R23, R34 ;  /* 0x00000017230a7223 */ /* 0x000fe20000000022 */
[C---:B------:R-:W-:Y:S01]  /*0b60*/  FFMA R28, R16.reuse, R12, R41 ;  /* 0x0000000c101c7223 */ /* 0x040fe20000000029 */
[----:B------:R-:W-:Y:S01]  /*0b70*/  FFMA R46, R16, R20, R39 ;  /* 0x00000014102e7223 */ /* 0x000fe20000000027 */
[----:B------:R-:W-:Y:S01]  /*0b80*/  LDS.128 R32, [R4.X4+UR5+0x10] ;  /* 0x0000100504207984 */ /* 0x000fe20008004c00 */
[C---:B------:R-:W-:Y:S01]  /*0b90*/  FFMA R11, R29.reuse, R21, R11 ;  /* 0x000000151d0b7223 */ /* 0x040fe2000000000b */
[C---:B------:R-:W-:Y:S01]  /*0ba0*/  FFMA R24, R26.reuse, R14, R24 ;  /* 0x0000000e1a187223 */ /* 0x040fe20000000018 */
[-C--:B------:R-:W-:Y:S01]  /*0bb0*/  FFMA R20, R26, R22.reuse, R25 ;  /* 0x000000161a147223 */ /* 0x080fe20000000019 */
[----:B------:R-:W1:Y:S01]  /*0bc0*/  LDS.128 R40, [R63.X4+UR6+0x10] ;  /* 0x000010063f287984 */ /* 0x000e620008004c00 */
[----:B------:R-:W-:Y:S01]  /*0bd0*/  FFMA R45, R29, R13, R44 ;  /* 0x0000000d1d2d7223 */ /* 0x000fe2000000002c */
[C---:B------:R-:W-:Y:S01]  /*0be0*/  FFMA R16, R30.reuse, R22, R11 ;  /* 0x000000161e107223 */ /* 0x040fe2000000000b */
[C---:B------:R-:W-:Y:S01]  /*0bf0*/  FFMA R11, R27.reuse, R15, R24 ;  /* 0x0000000f1b0b7223 */ /* 0x040fe20000000018 */
[----:B------:R-:W2:Y:S01]  /*0c00*/  LDS.128 R36, [R63.X4+UR6+0x90] ;  /* 0x000090063f247984 */ /* 0x000ea20008004c00 */
[----:B------:R-:W-:Y:S01]  /*0c10*/  FFMA R20, R27, R23, R20 ;  /* 0x000000171b147223 */ /* 0x000fe20000000014 */
[-C--:B------:R-:W-:Y:S01]  /*0c20*/  FFMA R12, R30, R14.reuse, R45 ;  /* 0x0000000e1e0c7223 */ /* 0x080fe2000000002d */
[C---:B------:R-:W-:Y:S01]  /*0c30*/  FFMA R13, R17.reuse, R13, R28 ;  /* 0x0000000d110d7223 */ /* 0x040fe2000000001c */
[----:B------:R-:W3:Y:S01]  /*0c40*/  LDS.128 R24, [R4.X4+UR5+0x1010] ;  /* 0x0010100504187984 */ /* 0x000ee20008004c00 */
[----:B------:R-:W-:Y:S01]  /*0c50*/  FFMA R17, R17, R21, R46 ;  /* 0x0000001511117223 */ /* 0x000fe2000000002e */
[C---:B------:R-:W-:Y:S01]  /*0c60*/  FFMA R12, R31.reuse, R15, R12 ;  /* 0x0000000f1f0c7223 */ /* 0x040fe2000000000c */
[----:B------:R-:W-:Y:S01]  /*0c70*/  FFMA R16, R31, R23, R16 ;  /* 0x000000171f107223 */ /* 0x000fe20000000010 */
[----:B------:R-:W4:Y:S01]  /*0c80*/  LDS.128 R44, [R4.X4+UR5+0x1090] ;  /* 0x00109005042c7984 */ /* 0x000f220008004c00 */
[C---:B------:R-:W-:Y:S01]  /*0c90*/  FFMA R14, R18.reuse, R14, R13 ;  /* 0x0000000e120e7223 */ /* 0x040fe2000000000d */
[----:B------:R-:W-:-:S02]  /*0ca0*/  FFMA R18, R18, R22, R17 ;  /* 0x0000001612127223 */ /* 0x000fc40000000011 */
[----:B------:R-:W4:Y:S01]  /*0cb0*/  LDS.128 R28, [R4.X4+UR5+0x90] ;  /* 0x00009005041c7984 */ /* 0x000f220008004c00 */
[C---:B------:R-:W-:Y:S01]  /*0cc0*/  FFMA R15, R19.reuse, R15, R14 ;  /* 0x0000000f130f7223 */ /* 0x040fe2000000000e */
[----:B------:R-:W-:Y:S01]  /*0cd0*/  FFMA R23, R19, R23, R18 ;  /* 0x0000001713177223 */ /* 0x000fe20000000012 */
        /* <DEDUP_REMOVED lines=8> */
[----:B------:R-:W-:Y:S01]  /*0d60*/  FFMA R11, R25, R41, R10 ;  /* 0x00000029190b7223 */ /* 0x000fe2000000000a */
[C---:B----4-:R-:W-:Y:S01]  /*0d70*/  FFMA R10, R44.reuse, R36, R16 ;  /* 0x000000242c0a7223 */ /* 0x050fe20000000010 */
[-C--:B------:R-:W-:Y:S01]  /*0d80*/  FFMA R44, R44, R40.reuse, R12 ;  /* 0x000000282c2c7223 */ /* 0x080fe2000000000c */
[----:B------:R-:W-:Y:S01]  /*0d90*/  FFMA R9, R35, R43, R14 ;  /* 0x0000002b23097223 */ /* 0x000fe2000000000e */
[----:B------:R-:W-:Y:S01]  /*0da0*/  FFMA R25, R25, R37, R20 ;  /* 0x0000002519197223 */ /* 0x000fe20000000014 */
[C---:B------:R-:W-:Y:S01]  /*0db0*/  FFMA R40, R28.reuse, R40, R15 ;  /* 0x000000281c287223 */ /* 0x040fe2000000000f */
[----:B------:R-:W-:Y:S01]  /*0dc0*/  FFMA R24, R28, R36, R23 ;  /* 0x000000241c187223 */ /* 0x000fe20000000017 */
[----:B------:R-:W-:Y:S01]  /*0dd0*/  LDS.128 R12, [R4.X4+UR5+0x20] ;  /* 0x00002005040c7984 */ /* 0x000fe20008004c00 */
[C---:B------:R-:W-:Y:S01]  /*0de0*/  FFMA R33, R45.reuse, R41, R44 ;  /* 0x000000292d217223 */ /* 0x040fe2000000002c */
[----:B------:R-:W-:Y:S01]  /*0df0*/  FFMA R45, R45, R37, R10 ;  /* 0x000000252d2d7223 */ /* 0x000fe2000000000a */
[C---:B------:R-:W-:Y:S01]  /*0e00*/  FFMA R10, R26.reuse, R42, R11 ;  /* 0x0000002a1a0a7223 */ /* 0x040fe2000000000b */
[----:B------:R-:W1:Y:S01]  /*0e10*/  LDS.128 R20, [R63.X4+UR6+0x20] ;  /* 0x000020063f147984 */ /* 0x000e620008004c00 */
[----:B------:R-:W-:Y:S01]  /*0e20*/  FFMA R36, R26, R38, R25 ;  /* 0x000000261a247223 */ /* 0x000fe20000000019 */
[C---:B------:R-:W-:Y:S01]  /*0e30*/  FFMA R26, R46.reuse, R42, R33 ;  /* 0x0000002a2e1a7223 */ /* 0x040fe20000000021 */
[----:B------:R-:W-:Y:S01]  /*0e40*/  FFMA R28, R46, R38, R45 ;  /* 0x000000262e1c7223 */ /* 0x000fe2000000002d */
[----:B------:R-:W2:Y:S01]  /*0e50*/  LDS.128 R16, [R63.X4+UR6+0xa0] ;  /* 0x0000a0063f107984 */ /* 0x000ea20008004c00 */
[----:B------:R-:W-:Y:S01]  /*0e60*/  FFMA R41, R29, R41, R40 ;  /* 0x000000291d297223 */ /* 0x000fe20000000028 */
[C---:B------:R-:W-:Y:S01]  /*0e70*/  FFMA R10, R27.reuse, R43, R10 ;  /* 0x0000002b1b0a7223 */ /* 0x040fe2000000000a */
[----:B------:R-:W-:Y:S01]  /*0e80*/  FFMA R36, R27, R39, R36 ;  /* 0x000000271b247223 */ /* 0x000fe20000000024 */
[----:B------:R-:W-:Y:S01]  /*0e90*/  FFMA R11, R47, R43, R26 ;  /* 0x0000002b2f0b7223 */ /* 0x000fe2000000001a */
[----:B------:R-:W-:Y:S01]  /*0ea0*/  FFMA R29, R29, R37, R24 ;  /* 0x000000251d1d7223 */ /* 0x000fe20000000018 */
[-C--:B------:R-:W-:Y:S01]  /*0eb0*/  FFMA R28, R47, R39.reuse, R28 ;  /* 0x000000272f1c7223 */ /* 0x080fe2000000001c */
[----:B------:R-:W3:Y:S01]  /*0ec0*/  LDS.128 R24, [R4.X4+UR5+0x1020] ;  /* 0x0010200504187984 */ /* 0x000ee20008004c00 */
[-C--:B------:R-:W-:Y:S01]  /*0ed0*/  FFMA R35, R35, R39.reuse, R34 ;  /* 0x0000002723237223 */ /* 0x080fe20000000022 */
[C---:B------:R-:W-:Y:S01]  /*0ee0*/  FFMA R42, R30.reuse, R42, R41 ;  /* 0x0000002a1e2a7223 */ /* 0x040fe20000000029 */
[----:B------:R-:W-:Y:S01]  /*0ef0*/  FFMA R30, R30, R38, R29 ;  /* 0x000000261e1e7223 */ /* 0x000fe2000000001d */
[----:B------:R-:W4:Y:S03]  /*0f00*/  LDS.128 R44, [R4.X4+UR5+0x10a0] ;  /* 0x0010a005042c7984 */ /* 0x000f260008004c00 */
[C---:B------:R-:W-:Y:S01]  /*0f10*/  FFMA R39, R31.reuse, R39, R30 ;  /* 0x000000271f277223 */ /* 0x040fe2000000001e */
[----:B------:R-:W-:Y:S01]  /*0f20*/  FFMA R31, R31, R43, R42 ;  /* 0x0000002b1f1f7223 */ /* 0x000fe2000000002a */
[C---:B-1----:R-:W-:Y:S01]  /*0f30*/  FFMA R38, R12.reuse, R20, R9 ;  /* 0x000000140c267223 */ /* 0x042fe20000000009 */
[----:B--2---:R-:W-:-:S03]  /*0f40*/  FFMA R12, R12, R16, R35 ;  /* 0x000000100c0c7223 */ /* 0x004fc60000000023 */
[C---:B------:R-:W-:Y:S01]  /*0f50*/  FFMA R9, R13.reuse, R21, R38 ;  /* 0x000000150d097223 */ /* 0x040fe20000000026 */
[----:B------:R-:W1:Y:S01]  /*0f60*/  LDS.128 R32, [R4.X4+UR5+0xa0] ;  /* 0x0000a00504207984 */ /* 0x000e620008004c00 */
[----:B------:R-:W-:Y:S02]  /*0f70*/  FFMA R13, R13, R17, R12 ;  /* 0x000000110d0d7223 */ /* 0x000fe4000000000c */
[----:B------:R-:W-:Y:S01]  /*0f80*/  FFMA R30, R14, R22, R9 ;  /* 0x000000160e1e7223 */ /* 0x000fe20000000009 */
[C---:B---3--:R-:W-:Y:S01]  /*0f90*/  FFMA R12, R24.reuse, R20, R10 ;  /* 0x00000014180c7223 */ /* 0x048fe2000000000a */
[----:B------:R-:W-:Y:S01]  /*0fa0*/  FFMA R36, R24, R16, R36 ;  /* 0x0000001018247223 */ /* 0x000fe20000000024 */
[----:B------:R-:W-:Y:S01]  /*0fb0*/  FFMA R14, R14, R18, R13 ;  /* 0x000000120e0e7223 */ /* 0x000fe2000000000d */
[----:B------:R-:W-:Y:S01]  /*0fc0*/  FFMA R9, R15, R23, R30 ;  /* 0x000000170f097223 */ /* 0x000fe2000000001e */
[C---:B----4-:R-:W-:Y:S01]  /*0fd0*/  FFMA R40, R44.reuse, R16, R28 ;  /* 0x000000102c287223 */ /* 0x050fe2000000001c */
[----:B------:R-:W-:Y:S01]  /*0fe0*/  FFMA R44, R44, R20, R11 ;  /* 0x000000142c2c7223 */ /* 0x000fe2000000000b */
[C---:B------:R-:W-:Y:S01]  /*0ff0*/  FFMA R41, R25.reuse, R21, R12 ;  /* 0x0000001519297223 */ /* 0x040fe2000000000c */
[----:B------:R-:W-:Y:S01]  /*1000*/  FFMA R25, R25, R17, R36 ;  /* 0x0000001119197223 */ /* 0x000fe20000000024 */
[----:B------:R-:W-:Y:S01]  /*1010*/  FFMA R10, R15, R19, R14 ;  /* 0x000000130f0a7223 */ /* 0x000fe2000000000e */
[C---:B------:R-:W-:Y:S01]  /*1020*/  FFMA R11, R45.reuse, R21, R44 ;  /* 0x000000152d0b7223 */ /* 0x040fe2000000002c */
[----:B------:R-:W-:Y:S01]  /*1030*/  FFMA R45, R45, R17, R40 ;  /* 0x000000112d2d7223 */ /* 0x000fe20000000028 */
[----:B------:R-:W-:Y:S01]  /*1040*/  FFMA R40, R26, R22, R41 ;  /* 0x000000161a287223 */ /* 0x000fe20000000029 */
[----:B------:R-:W-:Y:S01]  /*1050*/  LDS.128 R12, [R4.X4+UR5+0x30] ;  /* 0x00003005040c7984 */ /* 0x000fe20008004c00 */
[C---:B-1----:R-:W-:Y:S01]  /*1060*/  FFMA R24, R32.reuse, R20, R31 ;  /* 0x0000001420187223 */ /* 0x042fe2000000001f */
[----:B------:R-:W-:Y:S01]  /*1070*/  FFMA R42, R32, R16, R39 ;  /* 0x00000010202a7223 */ /* 0x000fe20000000027 */
[----:B------:R-:W-:Y:S01]  /*1080*/  FFMA R32, R26, R18, R25 ;  /* 0x000000121a207223 */ /* 0x000fe20000000019 */
[C---:B------:R-:W-:Y:S01]  /*1090*/  FFMA R16, R46.reuse, R22, R11 ;  /* 0x000000162e107223 */ /* 0x040fe2000000000b */
[----:B------:R-:W1:Y:S01]  /*10a0*/  LDS.128 R36, [R63.X4+UR6+0x30] ;  /* 0x000030063f247984 */ /* 0x000e620008004c00 */
[C---:B------:R-:W-:Y:S01]  /*10b0*/  FFMA R11, R27.reuse, R23, R40 ;  /* 0x000000171b0b7223 */ /* 0x040fe20000000028 */
[----:B------:R-:W-:Y:S01]  /*10c0*/  FFMA R32, R27, R19, R32 ;  /* 0x000000131b207223 */ /* 0x000fe20000000020 */
[----:B------:R-:W-:Y:S01]  /*10d0*/  FFMA R21, R33, R21, R24 ;  /* 0x0000001521157223 */ /* 0x000fe20000000018 */
[----:B------:R-:W2:Y:S01]  /*10e0*/  LDS.128 R28, [R63.X4+UR6+0xb0] ;  /* 0x0000b0063f1c7984 */ /* 0x000ea20008004c00 */
[----:B------:R-:W-:Y:S01]  /*10f0*/  FFMA R20, R46, R18, R45 ;  /* 0x000000122e147223 */ /* 0x000fe2000000002d */
[----:B------:R-:W-:Y:S01]  /*1100*/  FFMA R16, R47, R23, R16 ;  /* 0x000000172f107223 */ /* 0x000fe20000000010 */
[----:B------:R-:W-:Y:S01]  /*1110*/  FFMA R17, R33, R17, R42 ;  /* 0x0000001121117223 */ /* 0x000fe2000000002a */
[----:B------:R-:W3:Y:S01]  /*1120*/  LDS.128 R24, [R4.X4+UR5+0x1030] ;  /* 0x0010300504187984 */ /* 0x000ee20008004c00 */
[----:B------:R-:W-:Y:S01]  /*1130*/  FFMA R20, R47, R19, R20 ;  /* 0x000000132f147223 */ /* 0x000fe20000000014 */
[C---:B------:R-:W-:Y:S01]  /*1140*/  FFMA R22, R34.reuse, R22, R21 ;  /* 0x0000001622167223 */ /* 0x040fe20000000015 */
[----:B------:R-:W-:Y:S01]  /*1150*/  FFMA R18, R34, R18, R17 ;  /* 0x0000001222127223 */ /* 0x000fe20000000011 */
[----:B------:R-:W4:Y:S02]  /*1160*/  LDS.128 R44, [R4.X4+UR5+0x10b0] ;  /* 0x0010b005042c7984 */ /* 0x000f240008004c00 */
[C---:B------:R-:W-:Y:S01]  /*1170*/  FFMA R23, R35.reuse, R23, R22 ;  /* 0x0000001723177223 */ /* 0x040fe20000000016 */
[----:B------:R-:W-:Y:S01]  /*1180*/  FFMA R19, R35, R19, R18 ;  /* 0x0000001323137223 */ /* 0x000fe20000000012 */
[----:B------:R-:W4:Y:S01]  /*1190*/  LDS.128 R40, [R4.X4+UR5+0xb0] ;  /* 0x0000b00504287984 */ /* 0x000f220008004c00 */
[C---:B-1----:R-:W-:Y:S01]  /*11a0*/  FFMA R34, R12.reuse, R36, R9 ;  /* 0x000000240c227223 */ /* 0x042fe20000000009 */
[----:B--2---:R-:W-:-:S03]  /*11b0*/  FFMA R10, R12, R28, R10 ;  /* 0x0000001c0c0a7223 */ /* 0x004fc6000000000a */
[C---:B------:R-:W-:Y:S01]  /*11c0*/  FFMA R9, R13.reuse, R37, R34 ;  /* 0x000000250d097223 */ /* 0x040fe20000000022 */
[C---:B---3--:R-:W-:Y:S01]  /*11d0*/  FFMA R12, R24.reuse, R36, R11 ;  /* 0x00000024180c7223 */ /* 0x048fe2000000000b */
[----:B------:R-:W-:Y:S01]  /*11e0*/  FFMA R32, R24, R28, R32 ;  /* 0x0000001c18207223 */ /* 0x000fe20000000020 */
[----:B------:R-:W-:Y:S01]  /*11f0*/  FFMA R13, R13, R29, R10 ;  /* 0x0000001d0d0d7223 */ /* 0x000fe2000000000a */
[----:B------:R-:W-:Y:S01]  /*1200*/  FFMA R10, R14, R38, R9 ;  /* 0x000000260e0a7223 */ /* 0x000fe20000000009 */
[C---:B------:R-:W-:Y:S01]  /*1210*/  FFMA R11, R25.reuse, R37, R12 ;  /* 0x00000025190b7223 */ /* 0x040fe2000000000c */
[----:B------:R-:W-:Y:S01]  /*1220*/  FFMA R25, R25, R29, R32 ;  /* 0x0000001d19197223 */ /* 0x000fe20000000020 */
[C---:B----4-:R-:W-:Y:S01]  /*1230*/  FFMA R32, R44.reuse, R28, R20 ;  /* 0x0000001c2c207223 */ /* 0x050fe20000000014 */
[----:B------:R-:W-:Y:S01]  /*1240*/  FFMA R44, R44, R36, R16 ;  /* 0x000000242c2c7223 */ /* 0x000fe20000000010 */
[----:B------:R-:W-:Y:S01]  /*1250*/  FFMA R14, R14, R30, R13 ;  /* 0x0000001e0e0e7223 */ /* 0x000fe2000000000d */
[C---:B------:R-:W-:Y:S01]  /*1260*/  FFMA R24, R40.reuse, R36, R23 ;  /* 0x0000002428187223 */ /* 0x040fe20000000017 */
[----:B------:R-:W-:Y:S01]  /*1270*/  FFMA R34, R40, R28, R19 ;  /* 0x0000001c28227223 */ /* 0x000fe20000000013 */
[C---:B------:R-:W-:Y:S01]  /*1280*/  FFMA R33, R45.reuse, R37, R44 ;  /* 0x000000252d217223 */ /* 0x040fe2000000002c */
[----:B------:R-:W-:Y:S01]  /*1290*/  FFMA R45, R45, R29, R32 ;  /* 0x0000001d2d2d7223 */ /* 0x000fe20000000020 */
[C---:B------:R-:W-:Y:S01]  /*12a0*/  FFMA R32, R26.reuse, R38, R11 ;  /* 0x000000261a207223 */ /* 0x040fe2000000000b */
        /* <DEDUP_REMOVED lines=8> */
[C---:B------:R-:W-:Y:S01]  /*1330*/  FFMA R28, R46.reuse, R38, R33 ;  /* 0x000000262e1c7223 */ /* 0x040fe20000000021 */
[----:B------:R-:W-:Y:S01]  /*1340*/  FFMA R36, R46, R30, R45 ;  /* 0x0000001e2e247223 */ /* 0x000fe2000000002d */
[----:B------:R-:W-:Y:S01]  /*1350*/  FFMA R29, R41, R29, R34 ;  /* 0x0000001d291d7223 */ /* 0x000fe20000000022 */
[----:B------:R-:W2:Y:S01]  /*1360*/  LDS.128 R16, [R63.X4+UR6+0xc0] ;  /* 0x0000c0063f107984 */ /* 0x000ea20008004c00 */
[C---:B------:R-:W-:Y:S01]  /*1370*/  FFMA R28, R47.reuse, R39, R28 ;  /* 0x000000272f1c7223 */ /* 0x040fe2000000001c */
[----:B------:R-:W-:Y:S01]  /*1380*/  FFMA R36, R47, R31, R36 ;  /* 0x0000001f2f247223 */ /* 0x000fe20000000024 */
[C---:B------:R-:W-:Y:S01]  /*1390*/  FFMA R38, R42.reuse, R38, R37 ;  /* 0x000000262a267223 */ /* 0x040fe20000000025 */
[----:B------:R-:W3:Y:S01]  /*13a0*/  LDS.128 R24, [R4.X4+UR5+0x1040] ;  /* 0x0010400504187984 */ /* 0x000ee20008004c00 */
[----:B------:R-:W-:-:S02]  /*13b0*/  FFMA R30, R42, R30, R29 ;  /* 0x0000001e2a1e7223 */ /* 0x000fc4000000001d */
[C---:B------:R-:W-:Y:S01]  /*13c0*/  FFMA R39, R43.reuse, R39, R38 ;  /* 0x000000272b277223 */ /* 0x040fe20000000026 */
[----:B------:R-:W4:Y:S01]  /*13d0*/  LDS.128 R44, [R4.X4+UR5+0x10c0] ;  /* 0x0010c005042c7984 */ /* 0x000f220008004c00 */
[----:B------:R-:W-:-:S03]  /*13e0*/  FFMA R31, R43, R31, R30 ;  /* 0x0000001f2b1f7223 */ /* 0x000fc6000000001e */
        /* <DEDUP_REMOVED lines=11> */
[-C--:B------:R-:W-:Y:S01]  /*14a0*/  FFMA R44, R44, R20.reuse, R28 ;  /* 0x000000142c2c7223 */ /* 0x080fe2000000001c */
[C---:B------:R-:W-:Y:S01]  /*14b0*/  FFMA R24, R32.reuse, R20, R39 ;  /* 0x0000001420187223 */ /* 0x040fe20000000027 */
[----:B------:R-:W-:Y:S01]  /*14c0*/  FFMA R42, R32, R16, R31 ;  /* 0x00000010202a7223 */ /* 0x000fe2000000001f */
[C---:B------:R-:W-:Y:S01]  /*14d0*/  FFMA R16, R26.reuse, R22, R11 ;  /* 0x000000161a107223 */ /* 0x040fe2000000000b */
[C---:B------:R-:W-:Y:S01]  /*14e0*/  FFMA R41, R45.reuse, R21, R44 ;  /* 0x000000152d297223 */ /* 0x040fe2000000002c */
[-C--:B------:R-:W-:Y:S01]  /*14f0*/  FFMA R32, R26, R18.reuse, R25 ;  /* 0x000000121a207223 */ /* 0x080fe20000000019 */
[----:B------:R-:W-:Y:S01]  /*1500*/  FFMA R14, R14, R18, R13 ;  /* 0x000000120e0e7223 */ /* 0x000fe2000000000d */
[----:B------:R-:W-:Y:S01]  /*1510*/  FFMA R45, R45, R17, R40 ;  /* 0x000000112d2d7223 */ /* 0x000fe20000000028 */
[C---:B------:R-:W-:Y:S01]  /*1520*/  FFMA R26, R46.reuse, R22, R41 ;  /* 0x000000162e1a7223 */ /* 0x040fe20000000029 */
[C---:B------:R-:W-:Y:S01]  /*1530*/  FFMA R9, R15.reuse, R23, R10 ;  /* 0x000000170f097223 */ /* 0x040fe2000000000a */
[----:B------:R-:W-:Y:S01]  /*1540*/  FFMA R10, R15, R19, R14 ;  /* 0x000000130f0a7223 */ /* 0x000fe2000000000e */
[C---:B------:R-:W-:Y:S01]  /*1550*/  FFMA R16, R27.reuse, R23, R16 ;  /* 0x000000171b107223 */ /* 0x040fe20000000010 */
[----:B------:R-:W-:Y:S01]  /*1560*/  FFMA R32, R27, R19, R32 ;  /* 0x000000131b207223 */ /* 0x000fe20000000020 */
[----:B------:R-:W-:Y:S01]  /*1570*/  FFMA R11, R47, R23, R26 ;  /* 0x000000172f0b7223 */ /* 0x000fe2000000001a */
[C---:B------:R-:W-:Y:S01]  /*1580*/  FFMA R21, R33.reuse, R21, R24 ;  /* 0x0000001521157223 */ /* 0x040fe20000000018 */
[----:B------:R-:W-:Y:S01]  /*1590*/  LDS.128 R12, [R4.X4+UR5+0x50] ;  /* 0x00005005040c7984 */ /* 0x000fe20008004c00 */
[----:B------:R-:W-:Y:S01]  /*15a0*/  FFMA R20, R46, R18, R45 ;  /* 0x000000122e147223 */ /* 0x000fe2000000002d */
[----:B------:R-:W-:Y:S01]  /*15b0*/  FFMA R17, R33, R17, R42 ;  /* 0x0000001121117223 */ /* 0x000fe2000000002a */
[C---:B------:R-:W-:Y:S01]  /*15c0*/  FFMA R22, R34.reuse, R22, R21 ;  /* 0x0000001622167223 */ /* 0x040fe20000000015 */
[----:B------:R-:W1:Y:S01]  /*15d0*/  LDS.128 R36, [R63.X4+UR6+0x50] ;  /* 0x000050063f247984 */ /* 0x000e620008004c00 */
[----:B------:R-:W-:Y:S01]  /*15e0*/  FFMA R20, R47, R19, R20 ;  /* 0x000000132f147223 */ /* 0x000fe20000000014 */
[----:B------:R-:W-:Y:S01]  /*15f0*/  FFMA R18, R34, R18, R17 ;  /* 0x0000001222127223 */ /* 0x000fe20000000011 */
[C---:B------:R-:W-:Y:S01]  /*1600*/  FFMA R23, R35.reuse, R23, R22 ;  /* 0x0000001723177223 */ /* 0x040fe20000000016 */
[----:B------:R-:W2:Y:S02]  /*1610*/  LDS.128 R24, [R4.X4+UR5+0x1050] ;  /* 0x0010500504187984 */ /* 0x000ea40008004c00 */
[----:B------:R-:W-:-:S02]  /*1620*/  FFMA R19, R35, R19, R18 ;  /* 0x0000001323137223 */ /* 0x000fc40000000012 */
[----:B------:R-:W3:Y:S04]  /*1630*/  LDS.128 R28, [R63.X4+UR6+0xd0] ;  /* 0x0000d0063f1c7984 */ /* 0x000ee80008004c00 */
[----:B------:R-:W4:Y:S04]  /*1640*/  LDS.128 R44, [R4.X4+UR5+0x10d0] ;  /* 0x0010d005042c7984 */ /* 0x000f280008004c00 */
[----:B------:R-:W4:Y:S01]  /*1650*/  LDS.128 R40, [R4.X4+UR5+0xd0] ;  /* 0x0000d00504287984 */ /* 0x000f220008004c00 */
[-C--:B-1----:R-:W-:Y:S01]  /*1660*/  FFMA R34, R12, R36.reuse, R9 ;  /* 0x000000240c227223 */ /* 0x082fe20000000009 */
[----:B--2---:R-:W-:-:S03]  /*1670*/  FFMA R16, R24, R36, R16 ;  /* 0x0000002418107223 */ /* 0x004fc60000000010 */
[-C--:B------:R-:W-:Y:S01]  /*1680*/  FFMA R9, R13, R37.reuse, R34 ;  /* 0x000000250d097223 */ /* 0x080fe20000000022 */
[-C--:B---3--:R-:W-:Y:S01]  /*1690*/  FFMA R10, R12, R28.reuse, R10 ;  /* 0x0000001c0c0a7223 */ /* 0x088fe2000000000a */
[-C--:B------:R-:W-:Y:S01]  /*16a0*/  FFMA R32, R24, R28.reuse, R32 ;  /* 0x0000001c18207223 */ /* 0x080fe20000000020 */
[----:B------:R-:W-:Y:S02]  /*16b0*/  FFMA R33, R25, R37, R16 ;  /* 0x0000002519217223 */ /* 0x000fe40000000010 */
[-C--:B------:R-:W-:Y:S01]  /*16c0*/  FFMA R13, R13, R29.reuse, R10 ;  /* 0x0000001d0d0d7223 */ /* 0x080fe2000000000a */
[----:B------:R-:W-:Y:S01]  /*16d0*/  FFMA R25, R25, R29, R32 ;  /* 0x0000001d19197223 */ /* 0x000fe20000000020 */
[C---:B----4-:R-:W-:Y:S01]  /*16e0*/  FFMA R24, R44.reuse, R28, R20 ;  /* 0x0000001c2c187223 */ /* 0x050fe20000000014 */
[-C--:B------:R-:W-:Y:S01]  /*16f0*/  FFMA R44, R44, R36.reuse, R11 ;  /* 0x000000242c2c7223 */ /* 0x080fe2000000000b */
[----:B------:R-:W-:Y:S01]  /*1700*/  FFMA R36, R40, R36, R23 ;  /* 0x0000002428247223 */ /* 0x000fe20000000017 */
[----:B------:R-:W-:Y:S01]  /*1710*/  FFMA R10, R14, R38, R9 ;  /* 0x000000260e0a7223 */ /* 0x000fe20000000009 */
[----:B------:R-:W-:Y:S01]  /*1720*/  FFMA R40, R40, R28, R19 ;  /* 0x0000001c28287223 */ /* 0x000fe20000000013 */
[-C--:B------:R-:W-:Y:S01]  /*1730*/  FFMA R14, R14, R30.reuse, R13 ;  /* 0x0000001e0e0e7223 */ /* 0x080fe2000000000d */
[----:B------:R-:W-:Y:S01]  /*1740*/  FFMA R28, R26, R30, R25 ;  /* 0x0000001e1a1c7223 */ /* 0x000fe20000000019 */
[----:B------:R-:W-:Y:S01]  /*1750*/  FFMA R25, R45, R37, R44 ;  /* 0x000000252d197223 */ /* 0x000fe2000000002c */
[----:B------:R-:W-:Y:S01]  /*1760*/  FFMA R9, R15, R39, R10 ;  /* 0x000000270f097223 */ /* 0x000fe2000000000a */
[----:B------:R-:W-:Y:S01]  /*1770*/  FFMA R45, R45, R29, R24 ;  /* 0x0000001d2d2d7223 */ /* 0x000fe20000000018 */
[----:B------:R-:W-:Y:S01]  /*1780*/  FFMA R10, R15, R31, R14 ;  /* 0x0000001f0f0a7223 */ /* 0x000fe2000000000e */
[-C--:B------:R-:W-:Y:S01]  /*1790*/  FFMA R24, R46, R38.reuse, R25 ;  /* 0x000000262e187223 */ /* 0x080fe20000000019 */
[----:B------:R-:W-:Y:S01]  /*17a0*/  LDS.128 R12, [R4.X4+UR5+0x60] ;  /* 0x00006005040c7984 */ /* 0x000fe20008004c00 */
[----:B------:R-:W-:Y:S01]  /*17b0*/  FFMA R32, R26, R38, R33 ;  /* 0x000000261a207223 */ /* 0x000fe20000000021 */
[C---:B------:R-:W-:Y:S01]  /*17c0*/  FFMA R25, R41.reuse, R37, R36 ;  /* 0x0000002529197223 */ /* 0x040fe20000000024 */
[----:B------:R-:W-:Y:S01]  /*17d0*/  FFMA R41, R41, R29, R40 ;  /* 0x0000001d29297223 */ /* 0x000fe20000000028 */
[----:B------:R-:W1:Y:S01]  /*17e0*/  LDS.128 R20, [R63.X4+UR6+0x60] ;  /* 0x000060063f147984 */ /* 0x000e620008004c00 */
[C---:B------:R-:W-:Y:S01]  /*17f0*/  FFMA R11, R27.reuse, R39, R32 ;  /* 0x000000271b0b7223 */ /* 0x040fe20000000020 */
[----:B------:R-:W-:Y:S01]  /*1800*/  FFMA R28, R27, R31, R28 ;  /* 0x0000001f1b1c7223 */ /* 0x000fe2000000001c */
[----:B------:R-:W-:Y:S01]  /*1810*/  FFMA R46, R46, R30, R45 ;  /* 0x0000001e2e2e7223 */ /* 0x000fe2000000002d */
[----:B------:R-:W2:Y:S01]  /*1820*/  LDS.128 R16, [R63.X4+UR6+0xe0] ;  /* 0x0000e0063f107984 */ /* 0x000ea20008004c00 */
[C---:B------:R-:W-:Y:S01]  /*1830*/  FFMA R29, R47.reuse, R39, R24 ;  /* 0x000000272f1d7223 */ /* 0x040fe20000000018 */
[C---:B------:R-:W-:Y:S01]  /*1840*/  FFMA R38, R42.reuse, R38, R25 ;  /* 0x000000262a267223 */ /* 0x040fe20000000019 */
[----:B------:R-:W-:Y:S01]  /*1850*/  FFMA R37, R47, R31, R46 ;  /* 0x0000001f2f257223 */ /* 0x000fe2000000002e */
[----:B------:R-:W3:Y:S01]  /*1860*/  LDS.128 R32, [R4.X4+UR5+0x1060] ;  /* 0x0010600504207984 */ /* 0x000ee20008004c00 */
[----:B------:R-:W-:Y:S01]  /*1870*/  FFMA R30, R42, R30, R41 ;  /* 0x0000001e2a1e7223 */ /* 0x000fe20000000029 */
[----:B------:R-:W-:-:S02]  /*1880*/  FFMA R39, R43, R39, R38 ;  /* 0x000000272b277223 */ /* 0x000fc40000000026 */
[----:B------:R-:W4:Y:S01]  /*1890*/  LDS.128 R24, [R4.X4+UR5+0x10e0] ;  /* 0x0010e00504187984 */ /* 0x000f220008004c00 */
[----:B------:R-:W-:-:S03]  /*18a0*/  FFMA R31, R43, R31, R30 ;  /* 0x0000001f2b1f7223 */ /* 0x000fc6000000001e */
[----:B------:R-:W4:Y:S04]  /*18b0*/  LDS.128 R44, [R4.X4+UR5+0xe0] ;  /* 0x0000e005042c7984 */ /* 0x000f280008004c00 */
[----:B------:R-:W-:Y:S01]  /*18c0*/  LDS.128 R40, [R4.X4+UR5+0x70] ;  /* 0x0000700504287984 */ /* 0x000fe20008004c00 */
[C---:B-1----:R-:W-:Y:S01]  /*18d0*/  FFMA R36, R12.reuse, R20, R9 ;  /* 0x000000140c247223 */ /* 0x042fe20000000009 */
[----:B--2---:R-:W-:-:S03]  /*18e0*/  FFMA R10, R12, R16, R10 ;  /* 0x000000100c0a7223 */ /* 0x004fc6000000000a */
[C---:B------:R-:W-:Y:S01]  /*18f0*/  FFMA R9, R13.reuse, R21, R36 ;  /* 0x000000150d097223 */ /* 0x040fe20000000024 */
[----:B------:R-:W-:Y:S01]  /*1900*/  FFMA R13, R13, R17, R10 ;  /* 0x000000110d0d7223 */ /* 0x000fe2000000000a */
[C---:B---3--:R-:W-:Y:S01]  /*1910*/  FFMA R30, R32.reuse, R20, R11 ;  /* 0x00000014201e7223 */ /* 0x048fe2000000000b */
[----:B------:R-:W-:Y:S01]  /*1920*/  FFMA R28, R32, R16, R28 ;  /* 0x00000010201c7223 */ /* 0x000fe2000000001c */
[----:B------:R-:W-:Y:S01]  /*1930*/  FFMA R10, R14, R22, R9 ;  /* 0x000000160e0a7223 */ /* 0x000fe20000000009 */
[----:B----4-:R-:W-:Y:S01]  /*1940*/  FFMA R12, R24, R20, R29 ;  /* 0x00000014180c7223 */ /* 0x010fe2000000001d */
[----:B------:R-:W-:Y:S01]  /*1950*/  FFMA R14, R14, R18, R13 ;  /* 0x000000120e0e7223 */ /* 0x000fe2000000000d */
[C---:B------:R-:W-:Y:S01]  /*1960*/  FFMA R9, R33.reuse, R21, R30 ;  /* 0x0000001521097223 */ /* 0x040fe2000000001e */
[----:B------:R-:W-:Y:S01]  /*1970*/  FFMA R33, R33, R17, R28 ;  /* 0x0000001121217223 */ /* 0x000fe2000000001c */
[----:B------:R-:W-:Y:S01]  /*1980*/  FFMA R13, R25, R21, R12 ;  /* 0x00000015190d7223 */ /* 0x000fe2000000000c */
[-C--:B------:R-:W-:Y:S01]  /*1990*/  FFMA R12, R44, R16.reuse, R31 ;  /* 0x000000102c0c7223 */ /* 0x080fe2000000001f */
[----:B------:R-:W-:Y:S01]  /*19a0*/  FFMA R24, R24, R16, R37 ;  /* 0x0000001018187223 */ /* 0x000fe20000000025 */
[----:B------:R-:W-:Y:S01]  /*19b0*/  FFMA R20, R44, R20, R39 ;  /* 0x000000142c147223 */ /* 0x000fe20000000027 */
[----:B------:R-:W1:Y:S01]  /*19c0*/  LDS.128 R28, [R63.X4+UR6+0x70] ;  /* 0x000070063f1c7984 */ /* 0x000e620008004c00 */
[-C--:B------:R-:W-:Y:S01]  /*19d0*/  FFMA R12, R45, R17.reuse, R12 ;  /* 0x000000112d0c7223 */ /* 0x080fe2000000000c */
[----:B------:R-:W-:Y:S01]  /*19e0*/  FFMA R25, R25, R17, R24 ;  /* 0x0000001119197223 */ /* 0x000fe20000000018 */
[----:B------:R-:W-:Y:S01]  /*19f0*/  FFMA R21, R45, R21, R20 ;  /* 0x000000152d157223 */ /* 0x000fe20000000014 */
[----:B------:R-:W2:Y:S01]  /*1a00*/  LDS.128 R36, [R63.X4+UR6+0xf0] ;  /* 0x0000f0063f247984 */ /* 0x000ea20008004c00 */
[C---:B------:R-:W-:Y:S01]  /*1a10*/  FFMA R11, R15.reuse, R23, R10 ;  /* 0x000000170f0b7223 */ /* 0x040fe2000000000a */
[-C--:B------:R-:W-:Y:S01]  /*1a20*/  FFMA R10, R34, R18.reuse, R33 ;  /* 0x00000012220a7223 */ /* 0x080fe20000000021 */
[----:B------:R-:W-:Y:S01]  /*1a30*/  FFMA R16, R26, R18, R25 ;  /* 0x000000121a107223 */ /* 0x000fe20000000019 */
[----:B------:R-:W-:Y:S01]  /*1a40*/  FFMA R17, R15, R19, R14 ;  /* 0x000000130f117223 */ /* 0x000fe2000000000e */
[-C--:B------:R-:W-:Y:S01]  /*1a50*/  FFMA R34, R34, R22.reuse, R9 ;  /* 0x0000001622227223 */ /* 0x080fe20000000009 */
[----:B------:R-:W-:Y:S01]  /*1a60*/  FFMA R24, R26, R22, R13 ;  /* 0x000000161a187223 */ /* 0x000fe2000000000d */
[C---:B------:R-:W-:Y:S01]  /*1a70*/  FFMA R18, R46.reuse, R18, R12 ;  /* 0x000000122e127223 */ /* 0x040fe2000000000c */
[----:B------:R-:W-:Y:S01]  /*1a80*/  FFMA R22, R46, R22, R21 ;  /* 0x000000162e167223 */ /* 0x000fe20000000015 */
[----:B------:R-:W3:Y:S01]  /*1a90*/  LDS.128 R12, [R4.X4+UR5+0x1070] ;  /* 0x00107005040c7984 */ /* 0x000ee20008004c00 */
[----:B------:R-:W-:Y:S01]  /*1aa0*/  FFMA R9, R35, R23, R34 ;  /* 0x0000001723097223 */ /* 0x000fe20000000022 */
[----:B------:R-:W-:Y:S01]  /*1ab0*/  FFMA R25, R47, R19, R18 ;  /* 0x000000132f197223 */ /* 0x000fe20000000012 */
[-C--:B------:R-:W-:Y:S01]  /*1ac0*/  FFMA R24, R27, R23.reuse, R24 ;  /* 0x000000171b187223 */ /* 0x080fe20000000018 */
[----:B------:R-:W-:Y:S01]  /*1ad0*/  FFMA R47, R47, R23, R22 ;  /* 0x000000172f2f7223 */ /* 0x000fe20000000016 */
[-C--:B------:R-:W-:Y:S01]  /*1ae0*/  FFMA R35, R35, R19.reuse, R10 ;  /* 0x0000001323237223 */ /* 0x080fe2000000000a */
[----:B------:R-:W-:Y:S01]  /*1af0*/  FFMA R27, R27, R19, R16 ;  /* 0x000000131b1b7223 */ /* 0x000fe20000000010 */
[----:B------:R-:W4:Y:S01]  /*1b00*/  LDS.128 R20, [R4.X4+UR5+0x10f0] ;  /* 0x0010f00504147984 */ /* 0x000f220008004c00 */
[----:B------:R-:W-:Y:S01]  /*1b10*/  LEA R45, R2, R62, 0xd ;  /* 0x0000003e022d7211 */ /* 0x000fe200078e68ff */
[----:B------:R-:W-:Y:S01]  /*1b20*/  ULEA UR6, UR4, 0x6000, 0xc ;  /* 0x0000600004067891 */ /* 0x000fe2000f8e603f */
[----:B------:R-:W-:-:S02]  /*1b30*/  MOV R10, R48 ;  /* 0x00000030000a7202 */ /* 0x000fc40000000f00 */
[C---:B------:R-:W-:Y:S02]  /*1b40*/  LEA R32, R2.reuse, R64, 0xd ;  /* 0x0000004002207211 */ /* 0x040fe400078e68ff */
[----:B------:R-:W-:Y:S02]  /*1b50*/  LEA R34, R2, R62, 0xc ;  /* 0x0000003e02227211 */ /* 0x000fe400078e60ff */
[----:B------:R-:W-:Y:S01]  /*1b60*/  IADD3 R48, P4, R48, 0x80, RZ ;  /* 0x0000008030307810 */ /* 0x000fe20007f9e0ff */
[C---:B-1----:R-:W-:Y:S01]  /*1b70*/  FFMA R26, R40.reuse, R28, R11 ;  /* 0x0000001c281a7223 */ /* 0x042fe2000000000b */
[-C--:B------:R-:W-:Y:S02]  /*1b80*/  MOV R11, R8.reuse ;  /* 0x00000008000b7202 */ /* 0x080fe40000000f00 */
[----:B------:R-:W-:Y:S01]  /*1b90*/  IADD3.X R8, RZ, R8, RZ, P4, !PT ;  /* 0x00000008ff087210 */ /* 0x000fe200027fe4ff */
[----:B--2---:R-:W-:Y:S01]  /*1ba0*/  FFMA R40, R40, R36, R17 ;  /* 0x0000002428287223 */ /* 0x004fe20000000011 */
[C---:B------:R-:W-:Y:S01]  /*1bb0*/  FFMA R33, R41.reuse, R29, R26 ;  /* 0x0000001d29217223 */ /* 0x040fe2000000001a */
[----:B------:R-:W1:Y:S01]  /*1bc0*/  LDS.128 R16, [R4.X4+UR5+0xf0] ;  /* 0x0000f00504107984 */ /* 0x000e620008004c00 */
[----:B------:R-:W-:Y:S01]  /*1bd0*/  USHF.L.U32 UR5, UR4, 0xd, URZ ;  /* 0x0000000d04057899 */ /* 0x000fe2000800063f */
[----:B------:R-:W-:Y:S01]  /*1be0*/  FFMA R41, R41, R37, R40 ;  /* 0x0000002529297223 */ /* 0x000fe20000000028 */
[----:B------:R-:W-:Y:S01]  /*1bf0*/  FFMA R40, R42, R30, R33 ;  /* 0x0000001e2a287223 */ /* 0x000fe20000000021 */
[----:B------:R-:W-:Y:S06]  /*1c00*/  BAR.SYNC 0x0 ;  /* 0x0000000000007b1d */ /* 0x000fec0000000000 */
[----:B------:R-:W-:Y:S01]  /*1c10*/  @!PT LDS RZ, [RZ] ;  /* 0x00000000fffff984 */ /* 0x000fe20000000800 */
[----:B------:R-:W-:Y:S01]  /*1c20*/  @!PT LDS RZ, [RZ] ;  /* 0x00000000fffff984 */ /* 0x000fe20000000800 */
[----:B------:R-:W-:Y:S01]  /*1c30*/  @!PT LDS RZ, [RZ] ;  /* 0x00000000fffff984 */ /* 0x000fe20000000800 */
[----:B------:R2:W-:Y:S01]  /*1c40*/  LDGSTS.E.BYPASS.128 [R45], [R10.64], !P1 ;  /* 0x000000000a2d7fae */ /* 0x0005e2000c901c48 */
[C---:B---3--:R-:W-:Y:S01]  /*1c50*/  FFMA R26, R12.reuse, R36, R35 ;  /* 0x000000240c1a7223 */ /* 0x048fe20000000023 */
[----:B------:R-:W-:Y:S01]  /*1c60*/  FFMA R12, R12, R28, R9 ;  /* 0x0000001c0c0c7223 */ /* 0x000fe20000000009 */
[----:B------:R-:W-:Y:S01]  /*1c70*/  FFMA R42, R42, R38, R41 ;  /* 0x000000262a2a7223 */ /* 0x000fe20000000029 */
[C---:B----4-:R-:W-:Y:S01]  /*1c80*/  FFMA R24, R20.reuse, R28, R24 ;  /* 0x0000001c14187223 */ /* 0x050fe20000000018 */
[----:B------:R-:W-:Y:S01]  /*1c90*/  FFMA R40, R43, R31, R40 ;  /* 0x0000001f2b287223 */ /* 0x000fe20000000028 */
[C---:B------:R-:W-:Y:S01]  /*1ca0*/  FFMA R33, R13.reuse, R29, R12 ;  /* 0x0000001d0d217223 */ /* 0x040fe2000000000c */
[----:B------:R-:W-:Y:S01]  /*1cb0*/  FFMA R12, R20, R36, R27 ;  /* 0x00000024140c7223 */ /* 0x000fe2000000001b */
[----:B------:R-:W-:Y:S01]  /*1cc0*/  FFMA R13, R13, R37, R26 ;  /* 0x000000250d0d7223 */ /* 0x000fe2000000001a */
[----:B------:R-:W-:Y:S01]  /*1cd0*/  FFMA R9, R43, R39, R42 ;  /* 0x000000272b097223 */ /* 0x000fe2000000002a */
[----:B------:R-:W-:Y:S01]  /*1ce0*/  FFMA R42, R14, R30, R33 ;  /* 0x0000001e0e2a7223 */ /* 0x000fe20000000021 */
[----:B--2---:R-:W-:-:S02]  /*1cf0*/  MOV R10, R0 ;  /* 0x00000000000a7202 */ /* 0x004fc40000000f00 */
[----:B------:R-:W-:Y:S01]  /*1d00*/  MOV R11, R7 ;  /* 0x00000007000b7202 */ /* 0x000fe20000000f00 */
[----:B------:R-:W-:Y:S01]  /*1d10*/  FFMA R42, R15, R31, R42 ;  /* 0x0000001f0f2a7223 */ /* 0x000fe2000000002a */
[----:B------:R-:W-:-:S03]  /*1d20*/  IADD3 R0, P3, R0, 0x80, RZ ;  /* 0x0000008000007810 */ /* 0x000fc60007f7e0ff */
[----:B------:R2:W-:Y:S01]  /*1d30*/  LDGSTS.E.BYPASS.128 [R32], [R10.64], !P1 ;  /* 0x000000000a207fae */ /* 0x0005e2000c901c48 */
[----:B------:R-:W-:-:S03]  /*1d40*/  IADD3.X R7, RZ, R7, RZ, P3, !PT ;  /* 0x00000007ff077210 */ /* 0x000fc60001ffe4ff */
[----:B------:R-:W0:Y:S01]  /*1d50*/  LDGDEPBAR ;  /* 0x00000000000079af */ /* 0x000e220000000000 */
[C---:B-1----:R-:W-:Y:S01]  /*1d60*/  FFMA R36, R16.reuse, R36, R25 ;  /* 0x0000002410247223 */ /* 0x042fe20000000019 */
[----:B--2---:R-:W-:Y:S01]  /*1d70*/  MOV R10, R6 ;  /* 0x00000006000a7202 */ /* 0x004fe20000000f00 */
[----:B------:R-:W-:Y:S01]  /*1d80*/  FFMA R16, R16, R28, R47 ;  /* 0x0000001c10107223 */ /* 0x000fe2000000002f */
[----:B------:R-:W-:Y:S02]  /*1d90*/  MOV R11, R3 ;  /* 0x00000003000b7202 */ /* 0x000fe40000000f00 */
[----:B------:R-:W-:-:S03]  /*1da0*/  IADD3 R6, P2, R6, 0x80, RZ ;  /* 0x0000008006067810 */ /* 0x000fc60007f5e0ff */
[----:B------:R1:W-:Y:S01]  /*1db0*/  LDGSTS.E.BYPASS.128 [R34+0x6000], [R10.64], !P1 ;  /* 0x060000000a227fae */ /* 0x0003e2000c901c48 */
[----:B------:R-:W-:Y:S02]  /*1dc0*/  ISETP.GE.U32.AND P1, PT, R5, 0x60, PT ;  /* 0x000000600500780c */ /* 0x000fe40003f26070 */
[----:B------:R-:W-:Y:S01]  /*1dd0*/  IADD3.X R3, RZ, R3, RZ, P2, !PT ;  /* 0x00000003ff037210 */ /* 0x000fe200017fe4ff */
[----:B------:R-:W0:Y:S01]  /*1de0*/  LDGDEPBAR ;  /* 0x00000000000079af */ /* 0x000e220000000000 */
[C---:B-1----:R-:W-:Y:S01]  /*1df0*/  FFMA R11, R21.reuse, R37, R12 ;  /* 0x00000025150b7223 */ /* 0x042fe2000000000c */
[----:B------:R-:W-:Y:S01]  /*1e00*/  FFMA R21, R21, R29, R24 ;  /* 0x0000001d15157223 */ /* 0x000fe20000000018 */
[C---:B------:R-:W-:Y:S01]  /*1e10*/  FFMA R37, R17.reuse, R37, R36 ;  /* 0x0000002511257223 */ /* 0x040fe20000000024 */
[----:B------:R-:W-:Y:S01]  /*1e20*/  FFMA R17, R17, R29, R16 ;  /* 0x0000001d11117223 */ /* 0x000fe20000000010 */
[C---:B------:R-:W-:Y:S01]  /*1e30*/  FFMA R12, R22.reuse, R38, R11 ;  /* 0x00000026160c7223 */ /* 0x040fe2000000000b */
[----:B------:R-:W-:Y:S01]  /*1e40*/  FFMA R22, R22, R30, R21 ;  /* 0x0000001e16167223 */ /* 0x000fe20000000015 */
[----:B------:R-:W-:Y:S01]  /*1e50*/  FFMA R10, R14, R38, R13 ;  /* 0x000000260e0a7223 */ /* 0x000fe2000000000d */
[C---:B------:R-:W-:Y:S01]  /*1e60*/  FFMA R30, R18.reuse, R30, R17 ;  /* 0x0000001e121e7223 */ /* 0x040fe20000000011 */
[----:B------:R-:W-:Y:S01]  /*1e70*/  FFMA R18, R18, R38, R37 ;  /* 0x0000002612127223 */ /* 0x000fe20000000025 */
[-C--:B------:R-:W-:Y:S01]  /*1e80*/  FFMA R11, R23, R39.reuse, R12 ;  /* 0x00000027170b7223 */ /* 0x080fe2000000000c */
[----:B------:R-:W-:Y:S01]  /*1e90*/  FFMA R10, R15, R39, R10 ;  /* 0x000000270f0a7223 */ /* 0x000fe2000000000a */
[----:B------:R-:W-:Y:S01]  /*1ea0*/  FFMA R43, R23, R31, R22 ;  /* 0x0000001f172b7223 */ /* 0x000fe20000000016 */
[C---:B------:R-:W-:Y:S01]  /*1eb0*/  FFMA R39, R19.reuse, R39, R18 ;  /* 0x0000002713277223 */ /* 0x040fe20000000012 */
[----:B------:R-:W-:Y:S01]  /*1ec0*/  FFMA R41, R19, R31, R30 ;  /* 0x0000001f13297223 */ /* 0x000fe2000000001e */
[----:B------:R-:W-:-:S04]  /*1ed0*/  DEPBAR.LE SB0, 0x4 ;  /* 0x000081000000791a */ /* 0x000fc80000000000 */
[----:B------:R-:W-:Y:S06]  /*1ee0*/  BAR.SYNC 0x0 ;  /* 0x0000000000007b1d */ /* 0x000fec0000000000 */
[----:B------:R-:W-:Y:S01]  /*1ef0*/  @P1 CALL.REL.NOINC `(.L_x_0) ;  /* 0x0000001000001944 */ /* 0x000fe20003c00000 */
[----:B------:R-:W-:Y:S05]  /*1f00*/  BRA `(.L_x_1) ;  /* 0xffffea9000007947 */ /* 0x000fea000383ffff */
.L_x_0:
[----:B------:R-:W-:Y:S01]  /*1f10*/  LEA R2, P1, R57, c[0x0][0x170], 0x2 ;  /* 0x00005c0039027a11 */ /* 0x000fe200078210ff */
[----:B------:R-:W-:-:S04]  /*1f20*/  DEPBAR.LE SB0, 0x0 ;  /* 0x000080000000791a */ /* 0x000fc80000000000 */
[----:B------:R-:W-:Y:S06]  /*1f30*/  BAR.SYNC 0x0 ;  /* 0x0000000000007b1d */ /* 0x000fec0000000000 */
[----:B------:R-:W-:Y:S01]  /*1f40*/  LEA R6, P2, R71, c[0x0][0x178], 0x2 ;  /* 0x00005e0047067a11 */ /* 0x000fe200078410ff */
[----:B------:R-:W-:Y:S01]  /*1f50*/  UMOV UR6, 0x6000 ;  /* 0x0000600000067882 */ /* 0x000fe20000000000 */
[----:B------:R-:W-:Y:S01]  /*1f60*/  LEA.HI.X R3, R57, c[0x0][0x174], R67, 0x2, P1 ;  /* 0x00005d0039037a11 */ /* 0x000fe200008f1443 */
[----:B------:R-:W-:Y:S01]  /*1f70*/  UMOV UR4, URZ ;  /* 0x0000003f00047c82 */ /* 0x000fe20008000000 */
[----:B------:R-:W-:Y:S01]  /*1f80*/  IADD3.X R7, RZ, c[0x0][0x17c], RZ, P2, !PT ;  /* 0x00005f00ff077a10 */ /* 0x000fe200017fe4ff */
[----:B------:R-:W-:Y:S01]  /*1f90*/  UMOV UR5, URZ ;  /* 0x0000003f00057c82 */ /* 0x000fe20008000000 */
[----:B------:R-:W-:Y:S01]  /*1fa0*/  IABS R0, R58 ;  /* 0x0000003a00007213 */ /* 0x000fe20000000000 */
[----:B------:R-:W-:Y:S01]  /*1fb0*/  @!PT LDS RZ, [RZ] ;  /* 0x00000000fffff984 */ /* 0x000fe20000000800 */
[----:B------:R-:W-:Y:S01]  /*1fc0*/  @!PT LDS RZ, [RZ] ;  /* 0x00000000fffff984 */ /* 0x000fe20000000800 */
[----:B------:R-:W-:Y:S01]  /*1fd0*/  @!PT LDS RZ, [RZ] ;  /* 0x00000000fffff984 */ /* 0x000fe20000000800 */
[----:B------:R1:W-:Y:S01]  /*1fe0*/  LDGSTS.E.BYPASS.128 [R62], [R2.64] ;  /* 0x00000000023e7fae */ /* 0x0003e2000b901c48 */
[----:B------:R-:W-:-:S02]  /*1ff0*/  LOP3.LUT R56, R58, R56, RZ, 0x3c, !PT ;  /* 0x000000383a387212 */ /* 0x000fc400078e3cff */
[----:B------:R-:W-:Y:S01]  /*2000*/  LOP3.LUT R67, R66, 0x1, RZ, 0xfc, !PT ;  /* 0x0000000142437812 */ /* 0x000fe200078efcff */
[----:B------:R2:W-:Y:S01]  /*2010*/  LDGSTS.E.BYPASS.128 [R64], [R54.64] ;  /* 0x0000000036407fae */ /* 0x0005e2000b901c48 */
[----:B------:R-:W-:-:S03]  /*2020*/  IMAD.HI.U32 R59, R59, R0, RZ ;  /* 0x000000003b3b7227 */ /* 0x000fc600078e00ff */
[----:B------:R-:W0:Y:S01]  /*2030*/  LDGDEPBAR ;  /* 0x00000000000079af */ /* 0x000e220000000000 */
[----:B------:R-:W-:-:S03]  /*2040*/  IMAD R60, R59, R60, R0 ;  /* 0x0000003c3b3c7224 */ /* 0x000fc600078e0200 */
[----:B------:R3:W-:Y:S02]  /*2050*/  LDGSTS.E.BYPASS.128 [R62+0x6000], [R6.64] ;  /* 0x06000000063e7fae */ /* 0x0007e4000b901c48 */
[----:B------:R-:W-:Y:S02]  /*2060*/  ISETP.GT.U32.AND P2, PT, R49, R60, PT ;  /* 0x0000003c3100720c */ /* 0x000fe40003f44070 */
[----:B------:R-:W0:Y:S04]  /*2070*/  LDGDEPBAR ;  /* 0x00000000000079af */ /* 0x000e280000000000 */
[----:B------:R-:W-:Y:S06]  /*2080*/  BAR.SYNC 0x0 ;  /* 0x0000000000007b1d */ /* 0x000fec0000000000 */
[----:B------:R-:W-:Y:S01]  /*2090*/  @!PT LDS RZ, [RZ] ;  /* 0x00000000fffff984 */ /* 0x000fe20000000800 */
[----:B------:R-:W-:Y:S01]  /*20a0*/  @!PT LDS RZ, [RZ] ;  /* 0x00000000fffff984 */ /* 0x000fe20000000800 */
[----:B------:R-:W-:Y:S01]  /*20b0*/  @!PT LDS RZ, [RZ] ;  /* 0x00000000fffff984 */ /* 0x000fe20000000800 */
[----:B------:R1:W-:Y:S01]  /*20c0*/  LDGSTS.E.BYPASS.128 [R62+0x2000], [R2.64+0x80] ;  /* 0x02000080023e7fae */ /* 0x0003e2000b901c48 */
[----:B------:R-:W-:-:S02]  /*20d0*/  @!P2 IADD3 R60, R60, -R49, RZ ;  /* 0x800000313c3ca210 */ /* 0x000fc40007ffe0ff */
[----:B------:R-:W-:Y:S01]  /*20e0*/  @!P2 IADD3 R59, R59, 0x1, RZ ;  /* 0x000000013b3ba810 */ /* 0x000fe20007ffe0ff */
[----:B------:R2:W-:Y:S01]  /*20f0*/  LDGSTS.E.BYPASS.128 [R64+0x2000], [R54.64+0x80] ;  /* 0x0200008036407fae */ /* 0x0005e2000b901c48 */
[----:B------:R-:W-:Y:S02]  /*2100*/  ISETP.GE.U32.AND P1, PT, R60, R49, PT ;  /* 0x000000313c00720c */ /* 0x000fe40003f26070 */
[----:B------:R-:W-:Y:S01]  /*2110*/  ISETP.GE.AND P2, PT, R56, RZ, PT ;  /* 0x000000ff3800720c */ /* 0x000fe20003f46270 */
[----:B------:R-:W0:Y:S04]  /*2120*/  LDGDEPBAR ;  /* 0x00000000000079af */ /* 0x000e280000000000 */
[----:B------:R3:W-:Y:S04]  /*2130*/  LDGSTS.E.BYPASS.128 [R62+0x7000], [R6.64+0x80] ;  /* 0x07000080063e7fae */ /* 0x0007e8000b901c48 */
[----:B------:R-:W0:Y:S02]  /*2140*/  LDGDEPBAR ;  /* 0x00000000000079af */ /* 0x000e240000000000 */
[----:B------:R-:W-:-:S02]  /*2150*/  @P1 IADD3 R59, R59, 0x1, RZ ;  /* 0x000000013b3b1810 */ /* 0x000fc40007ffe0ff */
[----:B------:R-:W-:Y:S06]  /*2160*/  BAR.SYNC 0x0 ;  /* 0x0000000000007b1d */ /* 0x000fec0000000000 */
[----:B------:R-:W-:Y:S01]  /*2170*/  @!PT LDS RZ, [RZ] ;  /* 0x00000000fffff984 */ /* 0x000fe20000000800 */
[----:B------:R-:W-:Y:S01]  /*2180*/  @!PT LDS RZ, [RZ] ;  /* 0x00000000fffff984 */ /* 0x000fe20000000800 */
[----:B------:R-:W-:Y:S01]  /*2190*/  @!PT LDS RZ, [RZ] ;  /* 0x00000000fffff984 */ /* 0x000fe20000000800 */
[----:B------:R1:W-:Y:S01]  /*21a0*/  LDGSTS.E.BYPASS.128 [R62+0x4000], [R2.64+0x100] ;  /* 0x04000100023e7fae */ /* 0x0003e2000b901c48 */
[----:B------:R-:W-:Y:S02]  /*21b0*/  @!P2 IADD3 R59, -R59, RZ, RZ ;  /* 0x000000ff3b3ba210 */ /* 0x000fe40007ffe1ff */
[----:B------:R-:W-:Y:S01]  /*21c0*/  IADD3 R5, P1, R70, c[0x0][0x178], RZ ;  /* 0x00005e0046057a10 */ /* 0x000fe20007f3e0ff */
[----:B------:R2:W-:Y:S03]  /*21d0*/  LDGSTS.E.BYPASS.128 [R64+0x4000], [R54.64+0x100] ;  /* 0x0400010036407fae */ /* 0x0005e6000b901c48 */
[----:B------:R-:W-:Y:S01]  /*21e0*/  IADD3.X R0, R73, c[0x0][0x17c], RZ, P1, !PT ;  /* 0x00005f0049007a10 */ /* 0x000fe20000ffe4ff */
[----:B------:R-:W0:Y:S04]  /*21f0*/  LDGDEPBAR ;  /* 0x00000000000079af */ /* 0x000e280000000000 */
[----:B------:R3:W-:Y:S01]  /*2200*/  LDGSTS.E.BYPASS.128 [R62+0x8000], [R6.64+0x100] ;  /* 0x08000100063e7fae */ /* 0x0007e2000b901c48 */
[----:B-1----:R-:W-:-:S02]  /*2210*/  MOV R2, 0x2 ;  /* 0x0000000200027802 */ /* 0x002fc40000000f00 */
[----:B------:R-:W-:Y:S01]  /*2220*/  MOV R3, 0xffffffe0 ;  /* 0xffffffe000037802 */ /* 0x000fe20000000f00 */
[----:B------:R-:W0:Y:S01]  /*2230*/  LDGDEPBAR ;  /* 0x00000000000079af */ /* 0x000e220000000000 */
[----:B---3--:R-:W-:Y:S02]  /*2240*/  IADD3 R7, P3, R61, c[0x0][0x170], RZ ;  /* 0x00005c003d077a10 */ /* 0x008fe40007f7e0ff */
[----:B------:R-:W-:Y:S02]  /*2250*/  IADD3 R61, P4, R65, c[0x0][0x170], RZ ;  /* 0x00005c00413d7a10 */ /* 0x000fe40007f9e0ff */
[----:B------:R-:W-:Y:S02]  /*2260*/  SEL R65, R68, R59, !P0 ;  /* 0x0000003b44417207 */ /* 0x000fe40004000000 */
[----:B------:R-:W-:Y:S02]  /*2270*/  IADD3.X R6, R51, c[0x0][0x174], RZ, P3, !PT ;  /* 0x00005d0033067a10 */ /* 0x000fe40001ffe4ff */
[----:B------:R-:W-:-:S02]  /*2280*/  IADD3.X R60, R53, c[0x0][0x174], RZ, P4, !PT ;  /* 0x00005d00353c7a10 */ /* 0x000fc400027fe4ff */
[----:B------:R-:W-:Y:S01]  /*2290*/  SHF.L.U32 R68, R65, 0x5, RZ ;  /* 0x0000000541447819 */ /* 0x000fe200000006ff */
[----:B------:R-:W-:-:S04]  /*22a0*/  DEPBAR.LE SB0, 0x4 ;  /* 0x000081000000791a */ /* 0x000fc80000000000 */
[----:B--2---:R-:W-:Y:S06]  /*22b0*/  BAR.SYNC 0x0 ;  /* 0x0000000000007b1d */ /* 0x004fec0000000000 */
.L_x_3:
[----:B------:R-:W-:Y:S01]  /*22c0*/  LDS.128 R12, [R4.X4+UR5] ;  /* 0x00000005040c7984 */ /* 0x000fe20008004c00 */
[C---:B------:R-:W-:Y:S01]  /*22d0*/  ISETP.NE.AND P0, PT, R3.reuse, -0x20, PT ;  /* 0xffffffe00300780c */ /* 0x040fe20003f05270 */
[----:B------:R-:W-:Y:S01]  /*22e0*/  UIADD3 UR4, UR4, 0x1, URZ ;  /* 0x0000000104047890 */ /* 0x000fe2000fffe03f */
[----:B------:R-:W-:Y:S01]  /*22f0*/  IADD3 R3, R3, 0x20, RZ ;  /* 0x0000002003037810 */ /* 0x000fe20007ffe0ff */
[----:B------:R-:W1:Y:S02]  /*2300*/  LDS.128 R24, [R63.X4+UR6] ;  /* 0x000000063f187984 */ /* 0x000e640008004c00 */
[----:B------:R-:W-:Y:S02]  /*2310*/  UISETP.GE.AND UP0, UPT, UR4, 0x3, UPT ;  /* 0x000000030400788c */ /* 0x000fe4000bf06270 */
[----:B------:R-:W2:Y:S02]  /*2320*/  LDS.128 R20, [R63.X4+UR6+0x80] ;  /* 0x000080063f147984 */ /* 0x000ea40008004c00 */
[----:B------:R-:W-:-:S02]  /*2330*/  USEL UR4, UR4, URZ, !UP0 ;  /* 0x0000003f04047287 */ /* 0x000fc4000c000000 */
[----:B------:R-:W3:Y:S04]  /*2340*/  LDS.128 R32, [R4.X4+UR5+0x1000] ;  /* 0x0010000504207984 */ /* 0x000ee80008004c00 */
[----:B------:R-:W4:Y:S04]  /*2350*/  LDS.128 R16, [R4.X4+UR5+0x1080] ;  /* 0x0010800504107984 */ /* 0x000f280008004c00 */
[----:B------:R-:W4:Y:S04]  /*2360*/  LDS.128 R28, [R4.X4+UR5+0x80] ;  /* 0x00008005041c7984 */ /* 0x000f280008004c00 */
[----:B------:R-:W-:Y:S04]  /*2370*/  LDS.128 R44, [R4.X4+UR5+0x10] ;  /* 0x00001005042c7984 */ /* 0x000fe80008004c00 */
[----:B------:R-:W4:Y:S04]  /*2380*/  LDS.128 R48, [R63.X4+UR6+0x10] ;  /* 0x000010063f307984 */ /* 0x000f280008004c00 */
[----:B------:R-:W-:Y:S04]  /*2390*/  LDS.128 R52, [R63.X4+UR6+0x90] ;  /* 0x000090063f347984 */ /* 0x000fe80008004c00 */
        /* <DEDUP_REMOVED lines=10> */
[----:B------:R-:W-:Y:S01]  /*2440*/  FFMA R36, R15, R27, R36 ;  /* 0x0000001b0f247223 */ /* 0x000fe20000000024 */
[----:B------:R-:W-:Y:S01]  /*2450*/  FFMA R33, R33, R21, R10 ;  /* 0x0000001521217223 */ /* 0x000fe2000000000a */
[----:B------:R-:W-:Y:S01]  /*2460*/  FFMA R38, R15, R23, R38 ;  /* 0x000000170f267223 */ /* 0x000fe20000000026 */
[----:B------:R-:W-:Y:S01]  /*2470*/  FFMA R8, R34, R26, R37 ;  /* 0x0000001a22087223 */ /* 0x000fe20000000025 */
[----:B------:R-:W1:Y:S01]  /*2480*/  LDS.128 R12, [R4.X4+UR5+0x1090] ;  /* 0x00109005040c7984 */ /* 0x000e620008004c00 */
[C---:B----4-:R-:W-:Y:S01]  /*2490*/  FFMA R32, R16.reuse, R24, R43 ;  /* 0x0000001810207223 */ /* 0x050fe2000000002b */
[----:B------:R-:W-:Y:S01]  /*24a0*/  FFMA R16, R16, R20, R11 ;  /* 0x0000001410107223 */ /* 0x000fe2000000000b */
[----:B------:R-:W-:Y:S01]  /*24b0*/  FFMA R37, R35, R27, R8 ;  /* 0x0000001b23257223 */ /* 0x000fe20000000008 */
[C---:B------:R-:W-:Y:S01]  /*24c0*/  FFMA R24, R28.reuse, R24, R41 ;  /* 0x000000181c187223 */ /* 0x040fe20000000029 */
[----:B------:R-:W2:Y:S01]  /*24d0*/  LDS.128 R8, [R4.X4+UR5+0x90] ;  /* 0x0000900504087984 */ /* 0x000ea20008004c00 */
        /* <DEDUP_REMOVED lines=12> */
[----:B------:R-:W-:Y:S01]  /*25a0*/  FFMA R43, R31, R27, R26 ;  /* 0x0000001b1f2b7223 */ /* 0x000fe2000000001a */
[-C--:B------:R-:W-:Y:S01]  /*25b0*/  FFMA R40, R35, R23.reuse, R40 ;  /* 0x0000001723287223 */ /* 0x080fe20000000028 */
[----:B------:R-:W-:Y:S01]  /*25c0*/  FFMA R41, R31, R23, R22 ;  /* 0x000000171f297223 */ /* 0x000fe20000000016 */
[----:B------:R-:W-:Y:S01]  /*25d0*/  LDS.128 R16, [R63.X4+UR6+0x20] ;  /* 0x000020063f107984 */ /* 0x000fe20008004c00 */
[----:B------:R-:W-:Y:S01]  /*25e0*/  FFMA R36, R44, R48, R36 ;  /* 0x000000302c247223 */ /* 0x000fe20000000024 */
[-C--:B------:R-:W-:Y:S01]  /*25f0*/  FFMA R40, R56, R52.reuse, R40 ;  /* 0x0000003438287223 */ /* 0x080fe20000000028 */
[----:B------:R-:W-:Y:S01]  /*2600*/  FFMA R38, R44, R52, R38 ;  /* 0x000000342c267223 */ /* 0x000fe20000000026 */
[----:B------:R-:W3:Y:S01]  /*2610*/  LDS.128 R24, [R4.X4+UR5+0x1020] ;  /* 0x0010200504187984 */ /* 0x000ee20008004c00 */
[----:B------:R-:W-:Y:S01]  /*2620*/  FFMA R56, R56, R48, R37 ;  /* 0x0000003038387223 */ /* 0x000fe20000000025 */
[C---:B------:R-:W-:Y:S01]  /*2630*/  FFMA R29, R45.reuse, R49, R36 ;  /* 0x000000312d1d7223 */ /* 0x040fe20000000024 */
[----:B------:R-:W-:Y:S01]  /*2640*/  FFMA R45, R45, R53, R38 ;  /* 0x000000352d2d7223 */ /* 0x000fe20000000026 */
[----:B------:R-:W4:Y:S01]  /*2650*/  LDS.128 R32, [R4.X4+UR5+0x20] ;  /* 0x0000200504207984 */ /* 0x000f220008004c00 */
[----:B------:R-:W-:Y:S01]  /*2660*/  FFMA R31, R57, R49, R56 ;  /* 0x00000031391f7223 */ /* 0x000fe20000000038 */
[C---:B------:R-:W-:Y:S01]  /*2670*/  FFMA R28, R46.reuse, R50, R29 ;  /* 0x000000322e1c7223 */ /* 0x040fe2000000001d */
[----:B------:R-:W-:Y:S01]  /*2680*/  FFMA R46, R46, R54, R45 ;  /* 0x000000362e2e7223 */ /* 0x000fe2000000002d */
[----:B------:R-:W4:Y:S01]  /*2690*/  LDS.128 R20, [R63.X4+UR6+0xa0] ;  /* 0x0000a0063f147984 */ /* 0x000f220008004c00 */
[----:B------:R-:W-:Y:S01]  /*26a0*/  FFMA R56, R58, R50, R31 ;  /* 0x000000323a387223 */ /* 0x000fe2000000001f */
[----:B------:R-:W-:Y:S01]  /*26b0*/  FFMA R45, R47, R51, R28 ;  /* 0x000000332f2d7223 */ /* 0x000fe2000000001c */
[----:B------:R-:W-:Y:S01]  /*26c0*/  FFMA R57, R57, R53, R40 ;  /* 0x0000003539397223 */ /* 0x000fe20000000028 */
[----:B------:R-:W4:Y:S01]  /*26d0*/  LDS.128 R28, [R4.X4+UR5+0x10a0] ;  /* 0x0010a005041c7984 */ /* 0x000f220008004c00 */
[----:B------:R-:W-:Y:S01]  /*26e0*/  FFMA R56, R59, R51, R56 ;  /* 0x000000333b387223 */ /* 0x000fe20000000038 */
[----:B------:R-:W-:Y:S01]  /*26f0*/  FFMA R47, R47, R55, R46 ;  /* 0x000000372f2f7223 */ /* 0x000fe2000000002e */
[C---:B-1----:R-:W-:Y:S01]  /*2700*/  FFMA R42, R12.reuse, R52, R42 ;  /* 0x000000340c2a7223 */ /* 0x042fe2000000002a */
[----:B------:R-:W-:Y:S01]  /*2710*/  FFMA R12, R12, R48, R39 ;  /* 0x000000300c0c7223 */ /* 0x000fe20000000027 */
[----:B------:R-:W-:Y:S01]  /*2720*/  FFMA R58, R58, R54, R57 ;  /* 0x000000363a3a7223 */ /* 0x000fe20000000039 */
[----:B------:R-:W1:Y:S01]  /*2730*/  LDS.128 R36, [R4.X4+UR5+0xa0] ;  /* 0x0000a00504247984 */ /* 0x000e620008004c00 */
[C---:B--2---:R-:W-:Y:S01]  /*2740*/  FFMA R52, R8.reuse, R52, R41 ;  /* 0x0000003408347223 */ /* 0x044fe20000000029 */
[----:B------:R-:W-:Y:S01]  /*2750*/  FFMA R8, R8, R48, R43 ;  /* 0x0000003008087223 */ /* 0x000fe2000000002b */
[C---:B------:R-:W-:Y:S01]  /*2760*/  FFMA R41, R13.reuse, R49, R12 ;  /* 0x000000310d297223 */ /* 0x040fe2000000000c */
[-C--:B------:R-:W-:Y:S01]  /*2770*/  FFMA R13, R13, R53.reuse, R42 ;  /* 0x000000350d0d7223 */ /* 0x080fe2000000002a */
[C---:B------:R-:W-:Y:S01]  /*2780*/  FFMA R53, R9.reuse, R53, R52 ;  /* 0x0000003509357223 */ /* 0x040fe20000000034 */
[----:B------:R-:W-:Y:S01]  /*2790*/  FFMA R9, R9, R49, R8 ;  /* 0x0000003109097223 */ /* 0x000fe20000000008 */
[C---:B------:R-:W-:Y:S01]  /*27a0*/  FFMA R48, R14.reuse, R50, R41 ;  /* 0x000000320e307223 */ /* 0x040fe20000000029 */
[-C--:B------:R-:W-:Y:S01]  /*27b0*/  FFMA R14, R14, R54.reuse, R13 ;  /* 0x000000360e0e7223 */ /* 0x080fe2000000000d */
[C---:B------:R-:W-:Y:S01]  /*27c0*/  FFMA R54, R10.reuse, R54, R53 ;  /* 0x000000360a367223 */ /* 0x040fe20000000035 */
[----:B------:R-:W-:Y:S01]  /*27d0*/  FFMA R10, R10, R50, R9 ;  /* 0x000000320a0a7223 */ /* 0x000fe20000000009 */
[----:B------:R-:W-:Y:S01]  /*27e0*/  FFMA R59, R59, R55, R58 ;  /* 0x000000373b3b7223 */ /* 0x000fe2000000003a */
[C---:B------:R-:W-:Y:S01]  /*27f0*/  FFMA R48, R15.reuse, R51, R48 ;  /* 0x000000330f307223 */ /* 0x040fe20000000030 */
[-C--:B------:R-:W-:Y:S01]  /*2800*/  FFMA R49, R15, R55.reuse, R14 ;  /* 0x000000370f317223 */ /* 0x080fe2000000000e */
[C---:B------:R-:W-:Y:S01]  /*2810*/  FFMA R55, R11.reuse, R55, R54 ;  /* 0x000000370b377223 */ /* 0x040fe20000000036 */
[----:B------:R-:W-:Y:S01]  /*2820*/  FFMA R51, R11, R51, R10 ;  /* 0x000000330b337223 */ /* 0x000fe2000000000a */
[----:B------:R-:W-:Y:S04]  /*2830*/  LDS.128 R12, [R4.X4+UR5+0x30] ;  /* 0x00003005040c7984 */ /* 0x000fe80008004c00 */
[----:B------:R-:W2:Y:S01]  /*2840*/  LDS.128 R8, [R63.X4+UR6+0x30] ;  /* 0x000030063f087984 */ /* 0x000ea20008004c00 */
[----:B---3--:R-:W-:-:S03]  /*2850*/  FFMA R56, R24, R16, R56 ;  /* 0x0000001018387223 */ /* 0x008fc60000000038 */
[----:B------:R-:W3:Y:S01]  /*2860*/  LDS.128 R40, [R63.X4+UR6+0xb0] ;  /* 0x0000b0063f287984 */ /* 0x000ee20008004c00 */
[----:B----4-:R-:W-:Y:S01]  /*2870*/  FFMA R50, R32, R16, R45 ;  /* 0x0000001020327223 */ /* 0x010fe2000000002d */
[-C--:B------:R-:W-:Y:S01]  /*2880*/  FFMA R57, R25, R17.reuse, R56 ;  /* 0x0000001119397223 */ /* 0x080fe20000000038 */
[-C--:B------:R-:W-:Y:S01]  /*2890*/  FFMA R24, R24, R20.reuse, R59 ;  /* 0x0000001418187223 */ /* 0x080fe2000000003b */
[----:B------:R-:W-:Y:S01]  /*28a0*/  FFMA R32, R32, R20, R47 ;  /* 0x0000001420207223 */ /* 0x000fe2000000002f */
[----:B------:R-:W-:Y:S01]  /*28b0*/  FFMA R53, R33, R17, R50 ;  /* 0x0000001121357223 */ /* 0x000fe20000000032 */
[----:B------:R-:W4:Y:S01]  /*28c0*/  LDS.128 R44, [R4.X4+UR5+0x1030] ;  /* 0x00103005042c7984 */ /* 0x000f220008004c00 */
[-C--:B------:R-:W-:Y:S01]  /*28d0*/  FFMA R25, R25, R21.reuse, R24 ;  /* 0x0000001519197223 */ /* 0x080fe20000000018 */
[----:B------:R-:W-:Y:S01]  /*28e0*/  FFMA R33, R33, R21, R32 ;  /* 0x0000001521217223 */ /* 0x000fe20000000020 */
        /* <DEDUP_REMOVED lines=8> */
[----:B------:R-:W4:Y:S01]  /*2970*/  LDS.128 R24, [R4.X4+UR5+0x10b0] ;  /* 0x0010b00504187984 */ /* 0x000f220008004c00 */
[C---:B------:R-:W-:Y:S01]  /*2980*/  FFMA R48, R28.reuse, R16, R48 ;  /* 0x000000101c307223 */ /* 0x040fe20000000030 */
[-C--:B------:R-:W-:Y:S01]  /*2990*/  FFMA R28, R28, R20.reuse, R49 ;  /* 0x000000141c1c7223 */ /* 0x080fe20000000031 */
[C---:B-1----:R-:W-:Y:S01]  /*29a0*/  FFMA R20, R36.reuse, R20, R55 ;  /* 0x0000001424147223 */ /* 0x042fe20000000037 */
[----:B------:R-:W1:Y:S01]  /*29b0*/  LDS.128 R32, [R4.X4+UR5+0xb0] ;  /* 0x0000b00504207984 */ /* 0x000e620008004c00 */
        /* <DEDUP_REMOVED lines=13> */
[----:B------:R-:W-:Y:S01]  /*2a90*/  LDS.128 R48, [R4.X4+UR5+0x40] ;  /* 0x0000400504307984 */ /* 0x000fe20008004c00 */
[C---:B--2---:R-:W-:Y:S01]  /*2aa0*/  FFMA R52, R12.reuse, R8, R52 ;  /* 0x000000080c347223 */ /* 0x044fe20000000034 */
[----:B---3--:R-:W-:-:S02]  /*2ab0*/  FFMA R54, R12, R40, R54 ;  /* 0x000000280c367223 */ /* 0x008fc40000000036 */
[----:B------:R-:W2:Y:S01]  /*2ac0*/  LDS.128 R28, [R63.X4+UR6+0x40] ;  /* 0x000040063f1c7984 */ /* 0x000ea20008004c00 */
[C---:B------:R-:W-:Y:S01]  /*2ad0*/  FFMA R37, R13.reuse, R9, R52 ;  /* 0x000000090d257223 */ /* 0x040fe20000000034 */
[----:B------:R-:W-:Y:S02]  /*2ae0*/  FFMA R13, R13, R41, R54 ;  /* 0x000000290d0d7223 */ /* 0x000fe40000000036 */
[----:B------:R-:W3:Y:S01]  /*2af0*/  LDS.128 R20, [R63.X4+UR6+0xc0] ;  /* 0x0000c0063f147984 */ /* 0x000ee20008004c00 */
[----:B------:R-:W-:Y:S01]  /*2b00*/  FFMA R12, R14, R10, R37 ;  /* 0x0000000a0e0c7223 */ /* 0x000fe20000000025 */
[C---:B----4-:R-:W-:Y:S02]  /*2b10*/  FFMA R56, R44.reuse, R40, R56 ;  /* 0x000000282c387223 */ /* 0x050fe40000000038 */
[----:B------:R-:W4:Y:S01]  /*2b20*/  LDS.128 R16, [R4.X4+UR5+0x1040] ;  /* 0x0010400504107984 */ /* 0x000f220008004c00 */
[----:B------:R-:W-:Y:S01]  /*2b30*/  FFMA R44, R44, R8, R53 ;  /* 0x000000082c2c7223 */ /* 0x000fe20000000035 */
[----:B------:R-:W-:-:S03]  /*2b40*/  FFMA R14, R14, R42, R13 ;  /* 0x0000002a0e0e7223 */ /* 0x000fc6000000000d */
[C---:B------:R-:W-:Y:S01]  /*2b50*/  FFMA R39, R45.reuse, R9, R44 ;  /* 0x000000092d277223 */ /* 0x040fe2000000002c */
[----:B------:R-:W-:Y:S01]  /*2b60*/  FFMA R45, R45, R41, R56 ;  /* 0x000000292d2d7223 */ /* 0x000fe20000000038 */
[C---:B------:R-:W-:Y:S02]  /*2b70*/  FFMA R53, R15.reuse, R43, R14 ;  /* 0x0000002b0f357223 */ /* 0x040fe4000000000e */
[C---:B------:R-:W-:Y:S01]  /*2b80*/  FFMA R44, R46.reuse, R10, R39 ;  /* 0x0000000a2e2c7223 */ /* 0x040fe20000000027 */
[----:B------:R-:W-:Y:S01]  /*2b90*/  FFMA R46, R46, R42, R45 ;  /* 0x0000002a2e2e7223 */ /* 0x000fe2000000002d */
[----:B------:R-:W4:Y:S01]  /*2ba0*/  LDS.128 R36, [R4.X4+UR5+0x10c0] ;  /* 0x0010c00504247984 */ /* 0x000f220008004c00 */
[C---:B------:R-:W-:Y:S01]  /*2bb0*/  FFMA R58, R24.reuse, R40, R58 ;  /* 0x00000028183a7223 */ /* 0x040fe2000000003a */
[----:B------:R-:W-:Y:S01]  /*2bc0*/  FFMA R45, R15, R11, R12 ;  /* 0x0000000b0f2d7223 */ /* 0x000fe2000000000c */
[----:B------:R-:W-:Y:S01]  /*2bd0*/  FFMA R24, R24, R8, R55 ;  /* 0x0000000818187223 */ /* 0x000fe20000000037 */
[----:B------:R-:W4:Y:S01]  /*2be0*/  LDS.128 R12, [R4.X4+UR5+0xc0] ;  /* 0x0000c005040c7984 */ /* 0x000f220008004c00 */
[C---:B-1----:R-:W-:Y:S01]  /*2bf0*/  FFMA R40, R32.reuse, R40, R57 ;  /* 0x0000002820287223 */ /* 0x042fe20000000039 */
        /* <DEDUP_REMOVED lines=10> */
[----:B------:R-:W-:Y:S01]  /*2ca0*/  FFMA R47, R47, R43, R46 ;  /* 0x0000002b2f2f7223 */ /* 0x000fe2000000002e */
[C---:B------:R-:W-:Y:S01]  /*2cb0*/  FFMA R57, R27.reuse, R11, R8 ;  /* 0x0000000b1b397223 */ /* 0x040fe20000000008 */
[-C--:B------:R-:W-:Y:S01]  /*2cc0*/  FFMA R59, R27, R43.reuse, R26 ;  /* 0x0000002b1b3b7223 */ /* 0x080fe2000000001a */
[C---:B------:R-:W-:Y:S01]  /*2cd0*/  FFMA R71, R35.reuse, R43, R42 ;  /* 0x0000002b23477223 */ /* 0x040fe2000000002a */
[----:B------:R-:W-:Y:S01]  /*2ce0*/  FFMA R73, R35, R11, R10 ;  /* 0x0000000b23497223 */ /* 0x000fe2000000000a */
[----:B------:R-:W-:Y:S01]  /*2cf0*/  LDS.128 R40, [R4.X4+UR5+0x50] ;  /* 0x0000500504287984 */ /* 0x000fe20008004c00 */
[----:B--2---:R-:W-:-:S03]  /*2d00*/  FFMA R52, R48, R28, R45 ;  /* 0x0000001c30347223 */ /* 0x004fc6000000002d */
[----:B------:R-:W1:Y:S01]  /*2d10*/  LDS.128 R24, [R63.X4+UR6+0x50] ;  /* 0x000050063f187984 */ /* 0x000e620008004c00 */
[----:B------:R-:W-:Y:S01]  /*2d20*/  FFMA R45, R49, R29, R52 ;  /* 0x0000001d312d7223 */ /* 0x000fe20000000034 */
[-C--:B---3--:R-:W-:Y:S02]  /*2d30*/  FFMA R48, R48, R20.reuse, R53 ;  /* 0x0000001430307223 */ /* 0x088fe40000000035 */
[----:B------:R-:W2:Y:S01]  /*2d40*/  LDS.128 R8, [R63.X4+UR6+0xd0] ;  /* 0x0000d0063f087984 */ /* 0x000ea20008004c00 */
[C---:B----4-:R-:W-:Y:S01]  /*2d50*/  FFMA R46, R16.reuse, R20, R47 ;  /* 0x00000014102e7223 */ /* 0x050fe2000000002f */
[----:B------:R-:W-:Y:S01]  /*2d60*/  FFMA R44, R16, R28, R44 ;  /* 0x0000001c102c7223 */ /* 0x000fe2000000002c */
[----:B------:R-:W-:Y:S01]  /*2d70*/  FFMA R52, R50, R30, R45 ;  /* 0x0000001e32347223 */ /* 0x000fe2000000002d */
[----:B------:R-:W3:Y:S01]  /*2d80*/  LDS.128 R32, [R4.X4+UR5+0x1050] ;  /* 0x0010500504207984 */ /* 0x000ee20008004c00 */
[C---:B------:R-:W-:Y:S01]  /*2d90*/  FFMA R47, R17.reuse, R21, R46 ;  /* 0x00000015112f7223 */ /* 0x040fe2000000002e */
[----:B------:R-:W-:Y:S01]  /*2da0*/  FFMA R17, R17, R29, R44 ;  /* 0x0000001d11117223 */ /* 0x000fe2000000002c */
[----:B------:R-:W-:Y:S01]  /*2db0*/  FFMA R49, R49, R21, R48 ;  /* 0x0000001531317223 */ /* 0x000fe20000000030 */
[----:B------:R-:W-:Y:S01]  /*2dc0*/  FFMA R52, R51, R31, R52 ;  /* 0x0000001f33347223 */ /* 0x000fe20000000034 */
[C---:B------:R-:W-:Y:S01]  /*2dd0*/  FFMA R16, R18.reuse, R22, R47 ;  /* 0x0000001612107223 */ /* 0x040fe2000000002f */
[----:B------:R-:W-:Y:S01]  /*2de0*/  FFMA R54, R18, R30, R17 ;  /* 0x0000001e12367223 */ /* 0x000fe20000000011 */
[----:B------:R-:W4:Y:S01]  /*2df0*/  LDS.128 R44, [R4.X4+UR5+0x10d0] ;  /* 0x0010d005042c7984 */ /* 0x000f220008004c00 */
[C---:B------:R-:W-:Y:S01]  /*2e00*/  FFMA R48, R36.reuse, R20, R59 ;  /* 0x0000001424307223 */ /* 0x040fe2000000003b */
[C---:B------:R-:W-:Y:S01]  /*2e10*/  FFMA R55, R19.reuse, R23, R16 ;  /* 0x0000001713377223 */ /* 0x040fe20000000010 */
[----:B------:R-:W-:Y:S01]  /*2e20*/  FFMA R54, R19, R31, R54 ;  /* 0x0000001f13367223 */ /* 0x000fe20000000036 */
[-C--:B------:R-:W-:Y:S01]  /*2e30*/  FFMA R36, R36, R28.reuse, R57 ;  /* 0x0000001c24247223 */ /* 0x080fe20000000039 */
[----:B------:R-:W4:Y:S01]  /*2e40*/  LDS.128 R16, [R4.X4+UR5+0xd0] ;  /* 0x0000d00504107984 */ /* 0x000f220008004c00 */
[C---:B------:R-:W-:Y:S01]  /*2e50*/  FFMA R28, R12.reuse, R28, R73 ;  /* 0x0000001c0c1c7223 */ /* 0x040fe20000000049 */
[----:B------:R-:W-:Y:S01]  /*2e60*/  FFMA R12, R12, R20, R71 ;  /* 0x000000140c0c7223 */ /* 0x000fe20000000047 */
        /* <DEDUP_REMOVED lines=10> */
[----:B------:R-:W-:Y:S01]  /*2f10*/  FFMA R13, R39, R31, R12 ;  /* 0x0000001f270d7223 */ /* 0x000fe2000000000c */
[C---:B------:R-:W-:Y:S01]  /*2f20*/  FFMA R12, R15.reuse, R23, R22 ;  /* 0x000000170f0c7223 */ /* 0x040fe20000000016 */
[----:B------:R-:W-:Y:S01]  /*2f30*/  FFMA R15, R15, R31, R14 ;  /* 0x0000001f0f0f7223 */ /* 0x000fe2000000000e */
[----:B------:R-:W-:Y:S01]  /*2f40*/  FFMA R39, R39, R23, R38 ;  /* 0x0000001727277223 */ /* 0x000fe20000000026 */
[----:B------:R-:W-:Y:S01]  /*2f50*/  LDS.128 R28, [R4.X4+UR5+0x60] ;  /* 0x00006005041c7984 */ /* 0x000fe20008004c00 */
[----:B-1----:R-:W-:-:S03]  /*2f60*/  FFMA R52, R40, R24, R52 ;  /* 0x0000001828347223 */ /* 0x002fc60000000034 */
[----:B------:R-:W1:Y:S01]  /*2f70*/  LDS.128 R48, [R63.X4+UR6+0x60] ;  /* 0x000060063f307984 */ /* 0x000e620008004c00 */
[----:B--2---:R-:W-:-:S03]  /*2f80*/  FFMA R40, R40, R8, R53 ;  /* 0x0000000828287223 */ /* 0x004fc60000000035 */
[----:B------:R-:W2:Y:S01]  /*2f90*/  LDS.128 R20, [R63.X4+UR6+0xe0] ;  /* 0x0000e0063f147984 */ /* 0x000ea20008004c00 */
[C---:B------:R-:W-:Y:S01]  /*2fa0*/  FFMA R37, R41.reuse, R25, R52 ;  /* 0x0000001929257223 */ /* 0x040fe20000000034 */
[C---:B---3--:R-:W-:Y:S01]  /*2fb0*/  FFMA R14, R32.reuse, R8, R55 ;  /* 0x00000008200e7223 */ /* 0x048fe20000000037 */
[-C--:B------:R-:W-:Y:S01]  /*2fc0*/  FFMA R41, R41, R9.reuse, R40 ;  /* 0x0000000929297223 */ /* 0x080fe20000000028 */
[----:B------:R-:W-:Y:S01]  /*2fd0*/  FFMA R32, R32, R24, R54 ;  /* 0x0000001820207223 */ /* 0x000fe20000000036 */
[C---:B------:R-:W-:Y:S01]  /*2fe0*/  FFMA R58, R42.reuse, R26, R37 ;  /* 0x0000001a2a3a7223 */ /* 0x040fe20000000025 */
[C---:B------:R-:W-:Y:S01]  /*2ff0*/  FFMA R57, R33.reuse, R9, R14 ;  /* 0x0000000921397223 */ /* 0x040fe2000000000e */
[----:B------:R-:W3:Y:S01]  /*3000*/  LDS.128 R52, [R4.X4+UR5+0x1060] ;  /* 0x0010600504347984 */ /* 0x000ee20008004c00 */
[-C--:B------:R-:W-:Y:S01]  /*3010*/  FFMA R42, R42, R10.reuse, R41 ;  /* 0x0000000a2a2a7223 */ /* 0x080fe20000000029 */
[----:B------:R-:W-:Y:S01]  /*3020*/  FFMA R33, R33, R25, R32 ;  /* 0x0000001921217223 */ /* 0x000fe20000000020 */
[C---:B------:R-:W-:Y:S01]  /*3030*/  FFMA R14, R34.reuse, R10, R57 ;  /* 0x0000000a220e7223 */ /* 0x040fe20000000039 */
[C---:B------:R-:W-:Y:S01]  /*3040*/  FFMA R58, R43.reuse, R27, R58 ;  /* 0x0000001b2b3a7223 */ /* 0x040fe2000000003a */
[-C--:B------:R-:W-:Y:S01]  /*3050*/  FFMA R59, R43, R11.reuse, R42 ;  /* 0x0000000b2b3b7223 */ /* 0x080fe2000000002a */
[----:B------:R-:W-:Y:S01]  /*3060*/  FFMA R56, R34, R26, R33 ;  /* 0x0000001a22387223 */ /* 0x000fe20000000021 */
[----:B------:R-:W-:Y:S01]  /*3070*/  FFMA R57, R35, R11, R14 ;  /* 0x0000000b23397223 */ /* 0x000fe2000000000e */
[C---:B----4-:R-:W-:Y:S01]  /*3080*/  FFMA R14, R44.reuse, R24, R13 ;  /* 0x000000182c0e7223 */ /* 0x050fe2000000000d */
[----:B------:R-:W-:Y:S01]  /*3090*/  FFMA R44, R44, R8, R39 ;  /* 0x000000082c2c7223 */ /* 0x000fe20000000027 */
[----:B------:R-:W4:Y:S01]  /*30a0*/  LDS.128 R40, [R4.X4+UR5+0x10e0] ;  /* 0x0010e00504287984 */ /* 0x000f220008004c00 */
[C---:B------:R-:W-:Y:S01]  /*30b0*/  FFMA R24, R16.reuse, R24, R15 ;  /* 0x0000001810187223 */ /* 0x040fe2000000000f */
[C---:B------:R-:W-:Y:S01]  /*30c0*/  FFMA R13, R45.reuse, R25, R14 ;  /* 0x000000192d0d7223 */ /* 0x040fe2000000000e */
[----:B------:R-:W-:Y:S01]  /*30d0*/  FFMA R45, R45, R9, R44 ;  /* 0x000000092d2d7223 */ /* 0x000fe2000000002c */
[----:B------:R-:W-:Y:S01]  /*30e0*/  FFMA R56, R35, R27, R56 ;  /* 0x0000001b23387223 */ /* 0x000fe20000000038 */
[----:B------:R-:W-:Y:S01]  /*30f0*/  FFMA R12, R16, R8, R12 ;  /* 0x00000008100c7223 */ /* 0x000fe2000000000c */
[----:B------:R-:W4:Y:S01]  /*3100*/  LDS.128 R32, [R4.X4+UR5+0xe0] ;  /* 0x0000e00504207984 */ /* 0x000f220008004c00 */
[C---:B------:R-:W-:Y:S01]  /*3110*/  FFMA R8, R46.reuse, R26, R13 ;  /* 0x0000001a2e087223 */ /* 0x040fe2000000000d */
[----:B------:R-:W-:Y:S01]  /*3120*/  FFMA R46, R46, R10, R45 ;  /* 0x0000000a2e2e7223 */ /* 0x000fe2000000002d */
[C---:B------:R-:W-:Y:S01]  /*3130*/  FFMA R13, R17.reuse, R25, R24 ;  /* 0x00000019110d7223 */ /* 0x040fe20000000018 */
[----:B------:R-:W-:Y:S01]  /*3140*/  FFMA R9, R17, R9, R12 ;  /* 0x0000000911097223 */ /* 0x000fe2000000000c */
[C---:B------:R-:W-:Y:S01]  /*3150*/  FFMA R17, R47.reuse, R27, R8 ;  /* 0x0000001b2f117223 */ /* 0x040fe20000000008 */
[----:B------:R-:W-:Y:S01]  /*3160*/  FFMA R25, R47, R11, R46 ;  /* 0x0000000b2f197223 */ /* 0x000fe2000000002e */
[C---:B------:R-:W-:Y:S01]  /*3170*/  FFMA R26, R18.reuse, R26, R13 ;  /* 0x0000001a121a7223 */ /* 0x040fe2000000000d */
[----:B------:R-:W-:Y:S01]  /*3180*/  LDS.128 R44, [R4.X4+UR5+0x70] ;  /* 0x00007005042c7984 */ /* 0x000fe20008004c00 */
[----:B------:R-:W-:-:S03]  /*3190*/  FFMA R10, R18, R10, R9 ;  /* 0x0000000a120a7223 */ /* 0x000fc60000000009 */
[----:B------:R-:W4:Y:S01]  /*31a0*/  LDS.128 R12, [R63.X4+UR6+0x70] ;  /* 0x000070063f0c7984 */ /* 0x000f220008004c00 */
[----:B-1----:R-:W-:-:S03]  /*31b0*/  FFMA R58, R28, R48, R58 ;  /* 0x000000301c3a7223 */ /* 0x002fc6000000003a */
[----:B------:R-:W1:Y:S01]  /*31c0*/  LDS.128 R36, [R63.X4+UR6+0xf0] ;  /* 0x0000f0063f247984 */ /* 0x000e620008004c00 */
[----:B--2---:R-:W-:Y:S01]  /*31d0*/  FFMA R28, R28, R20, R59 ;  /* 0x000000141c1c7223 */ /* 0x004fe2000000003b */
[C---:B------:R-:W-:Y:S01]  /*31e0*/  FFMA R59, R19.reuse, R11, R10 ;  /* 0x0000000b133b7223 */ /* 0x040fe2000000000a */
[----:B------:R-:W-:Y:S01]  /*31f0*/  FFMA R19, R19, R27, R26 ;  /* 0x0000001b13137223 */ /* 0x000fe2000000001a */
[C---:B------:R-:W-:Y:S01]  /*3200*/  FFMA R27, R29.reuse, R49, R58 ;  /* 0x000000311d1b7223 */ /* 0x040fe2000000003a */
[----:B------:R-:W-:Y:S01]  /*3210*/  FFMA R29, R29, R21, R28 ;  /* 0x000000151d1d7223 */ /* 0x000fe2000000001c */
[----:B------:R-:W2:Y:S01]  /*3220*/  LDS.128 R8, [R4.X4+UR5+0x1070] ;  /* 0x0010700504087984 */ /* 0x000ea20008004c00 */
[----:B------:R-:W-:Y:S01]  /*3230*/  ULEA UR6, UR4, 0x6000, 0xc ;  /* 0x0000600004067891 */ /* 0x000fe2000f8e603f */
[C---:B---3--:R-:W-:Y:S01]  /*3240*/  FFMA R56, R52.reuse, R48, R56 ;  /* 0x0000003034387223 */ /* 0x048fe20000000038 */
        /* <DEDUP_REMOVED lines=9> */
[C---:B----4-:R-:W-:Y:S01]  /*32e0*/  FFMA R16, R40.reuse, R20, R25 ;  /* 0x0000001428107223 */ /* 0x050fe20000000019 */
[----:B------:R-:W-:Y:S01]  /*32f0*/  FFMA R40, R40, R48, R17 ;  /* 0x0000003028287223 */ /* 0x000fe20000000011 */
[----:B------:R-:W3:Y:S01]  /*3300*/  LDS.128 R24, [R4.X4+UR5+0x10f0] ;  /* 0x0010f00504187984 */ /* 0x000ee20008004c00 */
        /* <DEDUP_REMOVED lines=8> */
[----:B------:R-:W-:Y:S01]  /*3390*/  IADD3 R20, R2, 0x1, RZ ;  /* 0x0000000102147810 */ /* 0x000fe20007ffe0ff */
[----:B------:R-:W-:Y:S01]  /*33a0*/  FFMA R49, R33, R49, R32 ;  /* 0x0000003121317223 */ /* 0x000fe20000000020 */
[C---:B------:R-:W-:Y:S01]  /*33b0*/  FFMA R33, R43.reuse, R51, R16 ;  /* 0x000000332b217223 */ /* 0x040fe20000000010 */
[-C--:B------:R-:W-:Y:S01]  /*33c0*/  FFMA R42, R42, R22.reuse, R41 ;  /* 0x000000162a2a7223 */ /* 0x080fe20000000029 */
[----:B------:R-:W-:Y:S01]  /*33d0*/  ISETP.GE.AND P1, PT, R20, 0x3, PT ;  /* 0x000000031400780c */ /* 0x000fe20003f26270 */
[----:B------:R-:W4:Y:S01]  /*33e0*/  LDS.128 R16, [R4.X4+UR5+0xf0] ;  /* 0x0000f00504107984 */ /* 0x000f220008004c00 */
[----:B------:R-:W-:Y:S01]  /*33f0*/  FFMA R22, R34, R22, R21 ;  /* 0x0000001622167223 */ /* 0x000fe20000000015 */
[----:B------:R-:W-:Y:S01]  /*3400*/  FFMA R2, R44, R12, R53 ;  /* 0x0000000c2c027223 */ /* 0x000fe20000000035 */
[----:B------:R-:W-:Y:S01]  /*3410*/  MOV R21, R60 ;  /* 0x0000003c00157202 */ /* 0x000fe20000000f00 */
[----:B------:R-:W-:Y:S01]  /*3420*/  FFMA R34, R34, R50, R49 ;  /* 0x0000003222227223 */ /* 0x000fe20000000031 */
[----:B------:R-:W-:Y:S01]  /*3430*/  FFMA R43, R43, R23, R42 ;  /* 0x000000172b2b7223 */ /* 0x000fe2000000002a */
[----:B-1----:R-:W-:Y:S01]  /*3440*/  FFMA R44, R44, R36, R31 ;  /* 0x000000242c2c7223 */ /* 0x002fe2000000001f */
[----:B------:R-:W-:Y:S01]  /*3450*/  FFMA R31, R45, R13, R2 ;  /* 0x0000000d2d1f7223 */ /* 0x000fe20000000002 */
[----:B------:R-:W-:Y:S01]  /*3460*/  SEL R2, R20, RZ, !P1 ;  /* 0x000000ff14027207 */ /* 0x000fe20004800000 */
[C---:B------:R-:W-:Y:S01]  /*3470*/  FFMA R23, R35.reuse, R23, R22 ;  /* 0x0000001723177223 */ /* 0x040fe20000000016 */
[----:B------:R-:W-:Y:S01]  /*3480*/  MOV R20, R61 ;  /* 0x0000003d00147202 */ /* 0x000fe20000000f00 */
[----:B------:R-:W-:Y:S01]  /*3490*/  FFMA R35, R35, R51, R34 ;  /* 0x0000003323237223 */ /* 0x000fe20000000022 */
[C---:B------:R-:W-:Y:S01]  /*34a0*/  LEA R41, R2.reuse, R62, 0xd ;  /* 0x0000003e02297211 */ /* 0x040fe200078e68ff */
[----:B------:R-:W-:Y:S06]  /*34b0*/  BAR.SYNC 0x0 ;  /* 0x0000000000007b1d */ /* 0x000fec0000000000 */
[----:B------:R-:W-:Y:S01]  /*34c0*/  @!PT LDS RZ, [RZ] ;  /* 0x00000000fffff984 */ /* 0x000fe20000000800 */
[----:B------:R-:W-:Y:S01]  /*34d0*/  @!PT LDS RZ, [RZ] ;  /* 0x00000000fffff984 */ /* 0x000fe20000000800 */
[----:B------:R-:W-:Y:S01]  /*34e0*/  @!PT LDS RZ, [RZ] ;  /* 0x00000000fffff984 */ /* 0x000fe20000000800 */
[----:B------:R1:W-:Y:S01]  /*34f0*/  LDGSTS.E.BYPASS.128 [R41], [R20.64], !P0 ;  /* 0x0000000014297fae */ /* 0x0003e2000c101c48 */
[----:B------:R-:W-:Y:S01]  /*3500*/  LEA R49, R2, R64, 0xd ;  /* 0x0000004002317211 */ /* 0x000fe200078e68ff */
[----:B--2---:R-:W-:Y:S01]  /*3510*/  FFMA R22, R8, R36, R55 ;  /* 0x0000002408167223 */ /* 0x004fe20000000037 */
[----:B------:R-:W-:Y:S01]  /*3520*/  LEA R51, R2, R62, 0xc ;  /* 0x0000003e02337211 */ /* 0x000fe200078e60ff */
[----:B------:R-:W-:Y:S01]  /*3530*/  FFMA R8, R8, R12, R29 ;  /* 0x0000000c08087223 */ /* 0x000fe2000000001d */
[----:B------:R-:W-:Y:S01]  /*3540*/  FFMA R40, R46, R14, R31 ;  /* 0x0000000e2e287223 */ /* 0x000fe2000000001f */
[-C--:B------:R-:W-:Y:S01]  /*3550*/  FFMA R31, R9, R37.reuse, R22 ;  /* 0x00000025091f7223 */ /* 0x080fe20000000016 */
[----:B------:R-:W-:Y:S01]  /*3560*/  FFMA R45, R45, R37, R44 ;  /* 0x000000252d2d7223 */ /* 0x000fe2000000002c */
[----:B------:R-:W-:Y:S01]  /*3570*/  FFMA R29, R9, R13, R8 ;  /* 0x0000000d091d7223 */ /* 0x000fe20000000008 */
[C---:B---3--:R-:W-:Y:S01]  /*3580*/  FFMA R8, R24.reuse, R36, R43 ;  /* 0x0000002418087223 */ /* 0x048fe2000000002b */
[----:B------:R-:W-:Y:S01]  /*3590*/  FFMA R24, R24, R12, R33 ;  /* 0x0000000c18187223 */ /* 0x000fe20000000021 */
[----:B------:R-:W-:Y:S01]  /*35a0*/  FFMA R46, R46, R38, R45 ;  /* 0x000000262e2e7223 */ /* 0x000fe2000000002d */
[----:B-1----:R-:W-:Y:S01]  /*35b0*/  MOV R20, R7 ;  /* 0x0000000700147202 */ /* 0x002fe20000000f00 */
[C---:B------:R-:W-:Y:S01]  /*35c0*/  FFMA R42, R10.reuse, R14, R29 ;  /* 0x0000000e0a2a7223 */ /* 0x040fe2000000001d */
[----:B------:R-:W-:Y:S01]  /*35d0*/  MOV R21, R6 ;  /* 0x0000000600157202 */ /* 0x000fe20000000f00 */
[----:B------:R-:W-:Y:S01]  /*35e0*/  FFMA R10, R10, R38, R31 ;  /* 0x000000260a0a7223 */ /* 0x000fe2000000001f */
[----:B------:R-:W-:Y:S01]  /*35f0*/  IADD3 R7, P2, R7, 0x80, RZ ;  /* 0x0000008007077810 */ /* 0x000fe20007f5e0ff */
[----:B------:R-:W-:Y:S01]  /*3600*/  FFMA R42, R11, R15, R42 ;  /* 0x0000000f0b2a7223 */ /* 0x000fe2000000002a */
[----:B------:R-:W-:Y:S01]  /*3610*/  IADD3 R61, P3, R61, 0x80, RZ ;  /* 0x000000803d3d7810 */ /* 0x000fe20007f7e0ff */
[----:B------:R1:W-:Y:S01]  /*3620*/  LDGSTS.E.BYPASS.128 [R49], [R20.64], !P0 ;  /* 0x0000000014317fae */ /* 0x0003e2000c101c48 */
[----:B------:R-:W-:Y:S01]  /*3630*/  FFMA R10, R11, R39, R10 ;  /* 0x000000270b0a7223 */ /* 0x000fe2000000000a */
[C---:B----4-:R-:W-:Y:S01]  /*3640*/  FFMA R12, R16.reuse, R12, R35 ;  /* 0x0000000c100c7223 */ /* 0x050fe20000000023 */
[----:B------:R-:W-:Y:S01]  /*3650*/  FFMA R36, R16, R36, R23 ;  /* 0x0000002410247223 */ /* 0x000fe20000000017 */
[----:B------:R-:W0:Y:S01]  /*3660*/  LDGDEPBAR ;  /* 0x00000000000079af */ /* 0x000e220000000000 */
[C---:B------:R-:W-:Y:S01]  /*3670*/  FFMA R11, R25.reuse, R37, R8 ;  /* 0x00000025190b7223 */ /* 0x040fe20000000008 */
[-C--:B------:R-:W-:Y:S01]  /*3680*/  FFMA R25, R25, R13.reuse, R24 ;  /* 0x0000000d19197223 */ /* 0x080fe20000000018 */
[C---:B------:R-:W-:Y:S01]  /*3690*/  FFMA R13, R17.reuse, R13, R12 ;  /* 0x0000000d110d7223 */ /* 0x040fe2000000000c */
[----:B------:R-:W-:Y:S01]  /*36a0*/  FFMA R37, R17, R37, R36 ;  /* 0x0000002511257223 */ /* 0x000fe20000000024 */
[C---:B------:R-:W-:Y:S01]  /*36b0*/  FFMA R8, R26.reuse, R38, R11 ;  /* 0x000000261a087223 */ /* 0x040fe2000000000b */
[-C--:B------:R-:W-:Y:S01]  /*36c0*/  FFMA R26, R26, R14.reuse, R25 ;  /* 0x0000000e1a1a7223 */ /* 0x080fe20000000019 */
[C---:B------:R-:W-:Y:S01]  /*36d0*/  FFMA R14, R18.reuse, R14, R13 ;  /* 0x0000000e120e7223 */ /* 0x040fe2000000000d */
[----:B-1----:R-:W-:Y:S01]  /*36e0*/  MOV R20, R5 ;  /* 0x0000000500147202 */ /* 0x002fe20000000f00 */
[----:B------:R-:W-:Y:S01]  /*36f0*/  FFMA R18, R18, R38, R37 ;  /* 0x0000002612127223 */ /* 0x000fe20000000025 */
[-C--:B------:R-:W-:Y:S01]  /*3700*/  MOV R21, R0.reuse ;  /* 0x0000000000157202 */ /* 0x080fe20000000f00 */
[----:B------:R-:W-:Y:S01]  /*3710*/  USHF.L.U32 UR5, UR4, 0xd, URZ ;  /* 0x0000000d04057899 */ /* 0x000fe2000800063f */
[----:B------:R-:W-:Y:S01]  /*3720*/  IADD3 R5, P1, R5, 0x80, RZ ;  /* 0x0000008005057810 */ /* 0x000fe20007f3e0ff */
[-C--:B------:R-:W-:Y:S01]  /*3730*/  FFMA R9, R47, R39.reuse, R46 ;  /* 0x000000272f097223 */ /* 0x080fe2000000002e */
[----:B------:R-:W-:Y:S01]  /*3740*/  FFMA R11, R27, R39, R8 ;  /* 0x000000271b0b7223 */ /* 0x000fe20000000008 */
[----:B------:R1:W-:Y:S01]  /*3750*/  LDGSTS.E.BYPASS.128 [R51+0x6000], [R20.64], !P0 ;  /* 0x0600000014337fae */ /* 0x0003e2000c101c48 */
[----:B------:R-:W-:Y:S01]  /*3760*/  ISETP.GE.U32.AND P0, PT, R3, 0x60, PT ;  /* 0x000000600300780c */ /* 0x000fe20003f06070 */
[-C--:B------:R-:W-:Y:S01]  /*3770*/  FFMA R40, R47, R15.reuse, R40 ;  /* 0x0000000f2f287223 */ /* 0x080fe20000000028 */
[----:B------:R-:W-:Y:S01]  /*3780*/  FFMA R43, R27, R15, R26 ;  /* 0x0000000f1b2b7223 */ /* 0x000fe2000000001a */
[----:B------:R-:W0:Y:S01]  /*3790*/  LDGDEPBAR ;  /* 0x00000000000079af */ /* 0x000e220000000000 */
[C---:B------:R-:W-:Y:S01]  /*37a0*/  FFMA R39, R19.reuse, R39, R18 ;  /* 0x0000002713277223 */ /* 0x040fe20000000012 */
[----:B------:R-:W-:Y:S01]  /*37b0*/  FFMA R41, R19, R15, R14 ;  /* 0x0000000f13297223 */ /* 0x000fe2000000000e */
[----:B------:R-:W-:-:S02]  /*37c0*/  IADD3.X R0, RZ, R0, RZ, P1, !PT ;  /* 0x00000000ff007210 */ /* 0x000fc40000ffe4ff */
[----:B------:R-:W-:Y:S02]  /*37d0*/  IADD3.X R6, RZ, R6, RZ, P2, !PT ;  /* 0x00000006ff067210 */ /* 0x000fe400017fe4ff */
[----:B------:R-:W-:Y:S01]  /*37e0*/  IADD3.X R60, RZ, R60, RZ, P3, !PT ;  /* 0x0000003cff3c7210 */ /* 0x000fe20001ffe4ff */
[----:B------:R-:W-:-:S04]  /*37f0*/  DEPBAR.LE SB0, 0x4 ;  /* 0x000081000000791a */ /* 0x000fc80000000000 */
[----:B------:R-:W-:Y:S06]  /*3800*/  BAR.SYNC 0x0 ;  /* 0x0000000000007b1d */ /* 0x000fec0000000000 */
[----:B-1----:R-:W-:Y:S01]  /*3810*/  @P0 CALL.REL.NOINC `(.L_x_2) ;  /* 0x0000001000000944 */ /* 0x002fe20003c00000 */
[----:B------:R-:W-:Y:S05]  /*3820*/  BRA `(.L_x_3) ;  /* 0xffffea9000007947 */ /* 0x000fea000383ffff */
.L_x_2:
[----:B------:R-:W-:Y:S01]  /*3830*/  SHF.R.U32.HI R70, RZ, 0x4, R74 ;  /* 0x00000004ff467819 */ /* 0x000fe2000001164a */
[----:B------:R-:W-:-:S04]  /*3840*/  DEPBAR.LE SB0, 0x0 ;  /* 0x000080000000791a */ /* 0x000fc80000000000 */
[----:B------:R-:W-:Y:S02]  /*3850*/  LOP3.LUT R74, R74, 0xf, RZ, 0xc0, !PT ;  /* 0x0000000f4a4a7812 */ /* 0x000fe400078ec0ff */
[----:B------:R-:W-:Y:S02]  /*3860*/  LOP3.LUT R3, R70, 0xf, RZ, 0xc0, !PT ;  /* 0x0000000f46037812 */ /* 0x000fe400078ec0ff */
[----:B------:R-:W-:Y:S01]  /*3870*/  LOP3.LUT R68, R68, R76, R75, 0xfe, !PT ;  /* 0x0000004c44447212 */ /* 0x000fe200078efe4b */
[----:B------:R-:W-:Y:S06]  /*3880*/  BAR.SYNC 0x0 ;  /* 0x0000000000007b1d */ /* 0x000fec0000000000 */
[C---:B------:R-:W-:Y:S01]  /*3890*/  IMAD R0, R74.reuse, 0x41, R3 ;  /* 0x000000414a007824 */ /* 0x040fe200078e0203 */
[----:B------:R-:W-:-:S02]  /*38a0*/  SHF.L.U32 R74, R74, 0x2, RZ ;  /* 0x000000024a4a7819 */ /* 0x000fc400000006ff */
[----:B------:R-:W-:Y:S02]  /*38b0*/  ISETP.GE.AND P1, PT, R66, c[0x0][0x188], PT ;  /* 0x0000620042007a0c */ /* 0x000fe40003f26270 */
[----:B------:R-:W-:Y:S01]  /*38c0*/  SHF.L.U32 R0, R0, 0x1, RZ ;  /* 0x0000000100007819 */ /* 0x000fe200000006ff */
[----:B------:R-:W-:Y:S01]  /*38d0*/  IMAD R74, R3, 0x41, R74 ;  /* 0x00000041034a7824 */ /* 0x000fe200078e024a */
[----:B------:R-:W-:Y:S01]  /*38e0*/  ISETP.LT.AND P3, PT, R68, 0x1, !P1 ;  /* 0x000000014400780c */ /* 0x000fe20004f61270 */
[----:B------:R-:W-:Y:S01]  /*38f0*/  IMAD.WIDE R2, R66, R77, c[0x0][0x180] ;  /* 0x0000600042027625 */ /* 0x000fe200078e024d */
[----:B------:R-:W-:Y:S01]  /*3900*/  ISETP.GE.AND P2, PT, R68, 0x1, PT ;  /* 0x000000014400780c */ /* 0x000fe20003f46270 */
[----:B------:R-:W-:Y:S01]  /*3910*/  STS.64 [R0.X4], R40 ;  /* 0x0000002800007388 */ /* 0x000fe20000004a00 */
[----:B------:R-:W-:Y:S02]  /*3920*/  ISETP.GE.AND P0, PT, R65, RZ, PT ;  /* 0x000000ff4100720c */ /* 0x000fe40003f06270 */
[----:B------:R-:W-:Y:S01]  /*3930*/  ISETP.LT.AND P4, PT, R67, c[0x0][0x188], !P2 ;  /* 0x0000620043007a0c */ /* 0x000fe20005781270 */
[----:B------:R-:W-:Y:S01]  /*3940*/  STS.64 [R0.X4+0x80], R42 ;  /* 0x0000802a00007388 */ /* 0x000fe20000004a00 */
[----:B------:R-:W-:-:S02]  /*3950*/  ISETP.LT.AND P1, PT, R65, RZ, !P1 ;  /* 0x000000ff4100720c */ /* 0x000fc40004f21270 */
[----:B------:R-:W-:Y:S01]  /*3960*/  ISETP.LT.AND P6, PT, R67, c[0x0][0x188], !P0 ;  /* 0x0000620043007a0c */ /* 0x000fe200047c1270 */
[----:B------:R-:W-:Y:S04]  /*3970*/  STS [R0.X4+0x104], R9 ;  /* 0x0001040900007388 */ /* 0x000fe80000004800 */
[----:B------:R-:W-:Y:S04]  /*3980*/  STS [R0.X4+0x108], R39 ;  /* 0x0001082700007388 */ /* 0x000fe80000004800 */
[----:B------:R-:W-:Y:S04]  /*3990*/  STS [R0.X4+0x184], R10 ;  /* 0x0001840a00007388 */ /* 0x000fe80000004800 */
[----:B------:R-:W-:Y:S04]  /*39a0*/  STS [R0.X4+0x188], R11 ;  /* 0x0001880b00007388 */ /* 0x000fe80000004800 */
[----:B------:R-:W-:Y:S06]  /*39b0*/  BAR.SYNC 0x0 ;  /* 0x0000000000007b1d */ /* 0x000fec0000000000 */
[----:B------:R-:W1:Y:S01]  /*39c0*/  LDS R5, [R74.X4] ;  /* 0x000000004a057984 */ /* 0x000e620000004800 */
[----:B------:R-:W-:-:S03]  /*39d0*/  LOP3.LUT R0, R66, 0x2, RZ, 0xfc, !PT ;  /* 0x0000000242007812 */ /* 0x000fc600078efcff */
[----:B------:R-:W2:Y:S01]  /*39e0*/  LDS R7, [R74.X4+0x4] ;  /* 0x000004004a077984 */ /* 0x000ea20000004800 */
[C---:B------:R-:W-:Y:S02]  /*39f0*/  ISETP.LT.AND P5, PT, R0.reuse, c[0x0][0x188], !P2 ;  /* 0x0000620000007a0c */ /* 0x040fe400057a1270 */
[----:B------:R-:W-:Y:S01]  /*3a00*/  ISETP.LT.AND P2, PT, R69, c[0x0][0x188], !P2 ;  /* 0x0000620045007a0c */ /* 0x000fe20005741270 */
[----:B------:R-:W3:Y:S04]  /*3a10*/  LDS R13, [R74.X4+0x8] ;  /* 0x000008004a0d7984 */ /* 0x000ee80000004800 */
[----:B------:R-:W4:Y:S04]  /*3a20*/  LDS R15, [R74.X4+0xc] ;  /* 0x00000c004a0f7984 */ /* 0x000f280000004800 */
[----:B------:R-:W4:Y:S04]  /*3a30*/  LDS R17, [R74.X4+0x1040] ;  /* 0x001040004a117984 */ /* 0x000f280000004800 */
[----:B------:R-:W4:Y:S04]  /*3a40*/  LDS R19, [R74.X4+0x1044] ;  /* 0x001044004a137984 */ /* 0x000f280000004800 */
[----:B------:R-:W4:Y:S04]  /*3a50*/  LDS R9, [R74.X4+0x1048] ;  /* 0x001048004a097984 */ /* 0x000f280000004800 */
[----:B-1----:R1:W-:Y:S01]  /*3a60*/  @P3 STG.E [R2.64], R5 ;  /* 0x0000000502003986 */ /* 0x0023e2000c101908 */
[----:B------:R-:W-:-:S02]  /*3a70*/  ISETP.LT.AND P3, PT, R0, c[0x0][0x188], !P0 ;  /* 0x0000620000007a0c */ /* 0x000fc40004761270 */
[----:B------:R-:W-:Y:S01]  /*3a80*/  ISETP.LT.AND P0, PT, R69, c[0x0][0x188], !P0 ;  /* 0x0000620045007a0c */ /* 0x000fe20004701270 */
[----:B--2---:R1:W-:Y:S04]  /*3a90*/  @P4 STG.E [R2.64+0x4], R7 ;  /* 0x0000040702004986 */ /* 0x0043e8000c101908 */
[----:B---3--:R1:W-:Y:S04]  /*3aa0*/  @P5 STG.E [R2.64+0x8], R13 ;  /* 0x0000080d02005986 */ /* 0x0083e8000c101908 */
[----:B----4-:R1:W-:Y:S04]  /*3ab0*/  @P2 STG.E [R2.64+0xc], R15 ;  /* 0x00000c0f02002986 */ /* 0x0103e8000c101908 */
[----:B------:R1:W-:Y:S04]  /*3ac0*/  @P1 STG.E [R2.64], R17 ;  /* 0x0000001102001986 */ /* 0x0003e8000c101908 */
[----:B------:R1:W-:Y:S04]  /*3ad0*/  @P6 STG.E [R2.64+0x4], R19 ;  /* 0x0000041302006986 */ /* 0x0003e8000c101908 */
[----:B------:R1:W-:Y:S01]  /*3ae0*/  @P3 STG.E [R2.64+0x8], R9 ;  /* 0x0000080902003986 */ /* 0x0003e2000c101908 */
[----:B------:R-:W-:Y:S05]  /*3af0*/  @!P0 EXIT ;  /* 0x000000000000894d */ /* 0x000fea0003800000 */
[----:B-1----:R-:W1:Y:S04]  /*3b00*/  LDS R5, [R74.X4+0x104c] ;  /* 0x00104c004a057984 */ /* 0x002e680000004800 */
[----:B-1----:R-:W-:Y:S01]  /*3b10*/  STG.E [R2.64+0xc], R5 ;  /* 0x00000c0502007986 */ /* 0x002fe2000c101908 */
[----:B------:R-:W-:Y:S05]  /*3b20*/  EXIT ;  /* 0x000000000000794d */ /* 0x000fea0003800000 */
.L_x_4:
[----:B------:R-:W-:-:S00]  /*3b30*/  BRA `(.L_x_4) ;  /* 0xfffffff000007947 */ /* 0x000fc0000383ffff */
[----:B------:R-:W-:-:S00]  /*3b40*/  NOP ;  /* 0x0000000000007918 */ /* 0x000fc00000000000 */
        /* <DEDUP_REMOVED lines=11> */
.L_x_5:


//--------------------- .nv.shared.triton_mm_plus_mm --------------------------
	.section	.nv.shared.triton_mm_plus_mm,"aw",@nobits
	.align	16
